//
// Generated by NVIDIA NVVM Compiler
//
// Compiler Build ID: CL-36424714
// Cuda compilation tools, release 13.0, V13.0.88
// Based on NVVM 20.0.0
//

.version 9.0
.target sm_100
.address_size 64

	// .globl	computeSquaredMagnitudes
// _ZZ24computeVarianceEstimatesE7shinput has been demoted
// _ZZ23computeVarianceZeroMeanE5shmem has been demoted
// _ZZ9sumFloatsE5shmem has been demoted

.visible .entry computeSquaredMagnitudes(
	.param .u32 computeSquaredMagnitudes_param_0,
	.param .u32 computeSquaredMagnitudes_param_1,
	.param .u64 .ptr .align 1 computeSquaredMagnitudes_param_2,
	.param .u64 .ptr .align 1 computeSquaredMagnitudes_param_3
)
{
	.reg .pred 	%p<4>;
	.reg .b32 	%r<18>;
	.reg .b32 	%f<5>;
	.reg .b64 	%rd<9>;

	ld.param.u32 	%r4, [computeSquaredMagnitudes_param_0];
	ld.param.u32 	%r3, [computeSquaredMagnitudes_param_1];
	ld.param.u64 	%rd1, [computeSquaredMagnitudes_param_2];
	ld.param.u64 	%rd2, [computeSquaredMagnitudes_param_3];
	mov.u32 	%r6, %tid.y;
	mov.u32 	%r7, %ctaid.y;
	shl.b32 	%r8, %r7, 4;
	add.s32 	%r9, %r8, %r6;
	mov.u32 	%r10, %tid.x;
	mov.u32 	%r11, %ctaid.x;
	shl.b32 	%r12, %r11, 5;
	add.s32 	%r2, %r12, %r10;
	setp.ge.s32 	%p1, %r2, %r3;
	setp.ge.s32 	%p2, %r9, %r4;
	or.pred  	%p3, %p1, %p2;
	@%p3 bra 	$L__BB0_2;
	cvta.to.global.u64 	%rd3, %rd2;
	cvta.to.global.u64 	%rd4, %rd1;
	mul.lo.s32 	%r13, %r3, %r9;
	shl.b32 	%r14, %r13, 1;
	shl.b32 	%r15, %r2, 1;
	add.s32 	%r16, %r14, %r15;
	mul.wide.s32 	%rd5, %r16, 4;
	add.s64 	%rd6, %rd3, %rd5;
	ld.global.f32 	%f1, [%rd6];
	ld.global.f32 	%f2, [%rd6+4];
	mul.f32 	%f3, %f2, %f2;
	fma.rn.f32 	%f4, %f1, %f1, %f3;
	add.s32 	%r17, %r13, %r2;
	mul.wide.s32 	%rd7, %r17, 4;
	add.s64 	%rd8, %rd4, %rd7;
	st.global.f32 	[%rd8], %f4;
$L__BB0_2:
	ret;

}
	// .globl	scaleWithVariances
.visible .entry scaleWithVariances(
	.param .u32 scaleWithVariances_param_0,
	.param .u32 scaleWithVariances_param_1,
	.param .u64 .ptr .align 1 scaleWithVariances_param_2,
	.param .u64 .ptr .align 1 scaleWithVariances_param_3,
	.param .u64 .ptr .align 1 scaleWithVariances_param_4,
	.param .u64 .ptr .align 1 scaleWithVariances_param_5
)
{
	.reg .pred 	%p<4>;
	.reg .b32 	%r<18>;
	.reg .b32 	%f<9>;
	.reg .b64 	%rd<14>;

	ld.param.u32 	%r4, [scaleWithVariances_param_0];
	ld.param.u32 	%r3, [scaleWithVariances_param_1];
	ld.param.u64 	%rd1, [scaleWithVariances_param_2];
	ld.param.u64 	%rd2, [scaleWithVariances_param_3];
	ld.param.u64 	%rd3, [scaleWithVariances_param_4];
	ld.param.u64 	%rd4, [scaleWithVariances_param_5];
	mov.u32 	%r6, %tid.y;
	mov.u32 	%r7, %ctaid.y;
	shl.b32 	%r8, %r7, 4;
	add.s32 	%r9, %r8, %r6;
	mov.u32 	%r10, %tid.x;
	mov.u32 	%r11, %ctaid.x;
	shl.b32 	%r12, %r11, 5;
	add.s32 	%r2, %r12, %r10;
	setp.ge.s32 	%p1, %r2, %r3;
	setp.ge.s32 	%p2, %r9, %r4;
	or.pred  	%p3, %p1, %p2;
	@%p3 bra 	$L__BB1_2;
	cvta.to.global.u64 	%rd5, %rd4;
	cvta.to.global.u64 	%rd6, %rd3;
	cvta.to.global.u64 	%rd7, %rd2;
	cvta.to.global.u64 	%rd8, %rd1;
	ld.global.f32 	%f1, [%rd5];
	mul.lo.s32 	%r13, %r3, %r9;
	add.s32 	%r14, %r13, %r2;
	mul.wide.s32 	%rd9, %r14, 4;
	add.s64 	%rd10, %rd6, %rd9;
	ld.global.f32 	%f2, [%rd10];
	max.f32 	%f3, %f1, %f2;
	div.rn.f32 	%f4, %f1, %f3;
	shl.b32 	%r15, %r13, 1;
	shl.b32 	%r16, %r2, 1;
	add.s32 	%r17, %r15, %r16;
	mul.wide.s32 	%rd11, %r17, 4;
	add.s64 	%rd12, %rd7, %rd11;
	ld.global.f32 	%f5, [%rd12];
	mul.f32 	%f6, %f5, %f4;
	add.s64 	%rd13, %rd8, %rd11;
	st.global.f32 	[%rd13], %f6;
	ld.global.f32 	%f7, [%rd12+4];
	mul.f32 	%f8, %f4, %f7;
	st.global.f32 	[%rd13+4], %f8;
$L__BB1_2:
	ret;

}
	// .globl	toComplex
.visible .entry toComplex(
	.param .u32 toComplex_param_0,
	.param .u32 toComplex_param_1,
	.param .u64 .ptr .align 1 toComplex_param_2,
	.param .u64 .ptr .align 1 toComplex_param_3
)
{
	.reg .pred 	%p<4>;
	.reg .b32 	%r<17>;
	.reg .b32 	%f<2>;
	.reg .b64 	%rd<9>;

	ld.param.u32 	%r4, [toComplex_param_0];
	ld.param.u32 	%r3, [toComplex_param_1];
	ld.param.u64 	%rd1, [toComplex_param_2];
	ld.param.u64 	%rd2, [toComplex_param_3];
	mov.u32 	%r5, %tid.y;
	mov.u32 	%r6, %ctaid.y;
	shl.b32 	%r7, %r6, 4;
	add.s32 	%r1, %r7, %r5;
	mov.u32 	%r8, %tid.x;
	mov.u32 	%r9, %ctaid.x;
	shl.b32 	%r10, %r9, 5;
	add.s32 	%r2, %r10, %r8;
	setp.ge.s32 	%p1, %r1, %r4;
	setp.ge.s32 	%p2, %r2, %r3;
	or.pred  	%p3, %p1, %p2;
	@%p3 bra 	$L__BB2_2;
	cvta.to.global.u64 	%rd3, %rd2;
	cvta.to.global.u64 	%rd4, %rd1;
	mul.lo.s32 	%r11, %r3, %r1;
	add.s32 	%r12, %r11, %r2;
	mul.wide.s32 	%rd5, %r12, 4;
	add.s64 	%rd6, %rd3, %rd5;
	ld.global.f32 	%f1, [%rd6];
	shl.b32 	%r13, %r11, 1;
	shl.b32 	%r14, %r2, 1;
	add.s32 	%r15, %r13, %r14;
	mul.wide.s32 	%rd7, %r15, 4;
	add.s64 	%rd8, %rd4, %rd7;
	st.global.f32 	[%rd8], %f1;
	mov.b32 	%r16, 0;
	st.global.u32 	[%rd8+4], %r16;
$L__BB2_2:
	ret;

}
	// .globl	toReal
.visible .entry toReal(
	.param .u32 toReal_param_0,
	.param .u32 toReal_param_1,
	.param .u64 .ptr .align 1 toReal_param_2,
	.param .u64 .ptr .align 1 toReal_param_3
)
{
	.reg .pred 	%p<4>;
	.reg .b32 	%r<16>;
	.reg .b32 	%f<2>;
	.reg .b64 	%rd<9>;

	ld.param.u32 	%r4, [toReal_param_0];
	ld.param.u32 	%r3, [toReal_param_1];
	ld.param.u64 	%rd1, [toReal_param_2];
	ld.param.u64 	%rd2, [toReal_param_3];
	mov.u32 	%r5, %tid.y;
	mov.u32 	%r6, %ctaid.y;
	shl.b32 	%r7, %r6, 4;
	add.s32 	%r1, %r7, %r5;
	mov.u32 	%r8, %tid.x;
	mov.u32 	%r9, %ctaid.x;
	shl.b32 	%r10, %r9, 5;
	add.s32 	%r2, %r10, %r8;
	setp.ge.s32 	%p1, %r1, %r4;
	setp.ge.s32 	%p2, %r2, %r3;
	or.pred  	%p3, %p1, %p2;
	@%p3 bra 	$L__BB3_2;
	cvta.to.global.u64 	%rd3, %rd2;
	cvta.to.global.u64 	%rd4, %rd1;
	mul.lo.s32 	%r11, %r3, %r1;
	shl.b32 	%r12, %r11, 1;
	shl.b32 	%r13, %r2, 1;
	add.s32 	%r14, %r12, %r13;
	mul.wide.s32 	%rd5, %r14, 4;
	add.s64 	%rd6, %rd3, %rd5;
	ld.global.f32 	%f1, [%rd6];
	add.s32 	%r15, %r11, %r2;
	mul.wide.s32 	%rd7, %r15, 4;
	add.s64 	%rd8, %rd4, %rd7;
	st.global.f32 	[%rd8], %f1;
$L__BB3_2:
	ret;

}
	// .globl	normalizeToReal
.visible .entry normalizeToReal(
	.param .u32 normalizeToReal_param_0,
	.param .u32 normalizeToReal_param_1,
	.param .u64 .ptr .align 1 normalizeToReal_param_2,
	.param .u64 .ptr .align 1 normalizeToReal_param_3
)
{
	.reg .pred 	%p<4>;
	.reg .b32 	%r<17>;
	.reg .b32 	%f<4>;
	.reg .b64 	%rd<9>;

	ld.param.u32 	%r3, [normalizeToReal_param_0];
	ld.param.u32 	%r4, [normalizeToReal_param_1];
	ld.param.u64 	%rd1, [normalizeToReal_param_2];
	ld.param.u64 	%rd2, [normalizeToReal_param_3];
	mov.u32 	%r5, %tid.y;
	mov.u32 	%r6, %ctaid.y;
	shl.b32 	%r7, %r6, 4;
	add.s32 	%r1, %r7, %r5;
	mov.u32 	%r8, %tid.x;
	mov.u32 	%r9, %ctaid.x;
	shl.b32 	%r10, %r9, 5;
	add.s32 	%r2, %r10, %r8;
	setp.ge.s32 	%p1, %r1, %r3;
	setp.ge.s32 	%p2, %r2, %r4;
	or.pred  	%p3, %p1, %p2;
	@%p3 bra 	$L__BB4_2;
	cvta.to.global.u64 	%rd3, %rd2;
	cvta.to.global.u64 	%rd4, %rd1;
	mul.lo.s32 	%r11, %r4, %r1;
	shl.b32 	%r12, %r11, 1;
	shl.b32 	%r13, %r2, 1;
	add.s32 	%r14, %r12, %r13;
	mul.wide.s32 	%rd5, %r14, 4;
	add.s64 	%rd6, %rd3, %rd5;
	ld.global.f32 	%f1, [%rd6];
	mul.lo.s32 	%r15, %r4, %r3;
	cvt.rn.f32.s32 	%f2, %r15;
	div.rn.f32 	%f3, %f1, %f2;
	add.s32 	%r16, %r11, %r2;
	mul.wide.s32 	%rd7, %r16, 4;
	add.s64 	%rd8, %rd4, %rd7;
	st.global.f32 	[%rd8], %f3;
$L__BB4_2:
	ret;

}
	// .globl	normalize
.visible .entry normalize(
	.param .u32 normalize_param_0,
	.param .u32 normalize_param_1,
	.param .u64 .ptr .align 1 normalize_param_2,
	.param .u64 .ptr .align 1 normalize_param_3
)
{
	.reg .pred 	%p<4>;
	.reg .b32 	%r<16>;
	.reg .b32 	%f<6>;
	.reg .b64 	%rd<8>;

	ld.param.u32 	%r3, [normalize_param_0];
	ld.param.u32 	%r4, [normalize_param_1];
	ld.param.u64 	%rd1, [normalize_param_2];
	ld.param.u64 	%rd2, [normalize_param_3];
	mov.u32 	%r5, %tid.y;
	mov.u32 	%r6, %ctaid.y;
	shl.b32 	%r7, %r6, 4;
	add.s32 	%r1, %r7, %r5;
	mov.u32 	%r8, %tid.x;
	mov.u32 	%r9, %ctaid.x;
	shl.b32 	%r10, %r9, 5;
	add.s32 	%r2, %r10, %r8;
	setp.ge.s32 	%p1, %r1, %r3;
	setp.ge.s32 	%p2, %r2, %r4;
	or.pred  	%p3, %p1, %p2;
	@%p3 bra 	$L__BB5_2;
	cvta.to.global.u64 	%rd3, %rd2;
	cvta.to.global.u64 	%rd4, %rd1;
	mul.lo.s32 	%r11, %r1, %r4;
	shl.b32 	%r12, %r11, 1;
	shl.b32 	%r13, %r2, 1;
	add.s32 	%r14, %r12, %r13;
	mul.wide.s32 	%rd5, %r14, 4;
	add.s64 	%rd6, %rd3, %rd5;
	ld.global.f32 	%f1, [%rd6];
	mul.lo.s32 	%r15, %r4, %r3;
	cvt.rn.f32.s32 	%f2, %r15;
	div.rn.f32 	%f3, %f1, %f2;
	add.s64 	%rd7, %rd4, %rd5;
	st.global.f32 	[%rd7], %f3;
	ld.global.f32 	%f4, [%rd6+4];
	div.rn.f32 	%f5, %f4, %f2;
	st.global.f32 	[%rd7+4], %f5;
$L__BB5_2:
	ret;

}
	// .globl	computeVarianceEstimates
.visible .entry computeVarianceEstimates(
	.param .u32 computeVarianceEstimates_param_0,
	.param .u32 computeVarianceEstimates_param_1,
	.param .u64 .ptr .align 1 computeVarianceEstimates_param_2,
	.param .u64 .ptr .align 1 computeVarianceEstimates_param_3
)
{
	.reg .pred 	%p<18>;
	.reg .b32 	%r<53>;
	.reg .b32 	%f<176>;
	.reg .b64 	%rd<13>;
	// demoted variable
	.shared .align 4 .b8 _ZZ24computeVarianceEstimatesE7shinput[3840];
	ld.param.u32 	%r18, [computeVarianceEstimates_param_0];
	ld.param.u64 	%rd3, [computeVarianceEstimates_param_3];
	mov.u32 	%r1, %tid.y;
	mov.u32 	%r2, %tid.x;
	mov.u32 	%r20, %ctaid.y;
	shl.b32 	%r3, %r20, 4;
	mov.u32 	%r21, %ctaid.x;
	shl.b32 	%r4, %r21, 5;
	setp.gt.u32 	%p2, %r1, 23;
	@%p2 bra 	$L__BB6_9;
	add.s32 	%r5, %r2, -4;
	shl.b32 	%r22, %r2, 2;
	mov.u32 	%r23, _ZZ24computeVarianceEstimatesE7shinput;
	add.s32 	%r6, %r23, %r22;
	add.s32 	%r7, %r2, %r4;
	cvta.to.global.u64 	%rd1, %rd3;
	mov.u32 	%r49, %r1;
$L__BB6_2:
	setp.gt.u32 	%p3, %r2, 39;
	@%p3 bra 	$L__BB6_8;
	ld.param.u32 	%r45, [computeVarianceEstimates_param_1];
	add.s32 	%r25, %r49, %r3;
	add.s32 	%r26, %r25, -4;
	setp.gt.u32 	%p4, %r25, 3;
	setp.lt.s32 	%p5, %r26, %r18;
	and.pred  	%p1, %p4, %p5;
	mul.lo.s32 	%r9, %r26, %r45;
	mad.lo.s32 	%r51, %r49, 160, %r6;
	not.pred 	%p6, %p1;
	cvt.s64.s32 	%rd4, %r9;
	mov.u32 	%r50, %r7;
	mov.u32 	%r52, %r5;
$L__BB6_4:
	mov.u32 	%r13, %r52;
	mov.f32 	%f175, 0f00000000;
	@%p6 bra 	$L__BB6_7;
	ld.param.u32 	%r46, [computeVarianceEstimates_param_1];
	add.s32 	%r27, %r50, -4;
	setp.lt.s32 	%p7, %r50, 4;
	setp.ge.s32 	%p8, %r27, %r46;
	or.pred  	%p9, %p7, %p8;
	@%p9 bra 	$L__BB6_7;
	cvt.u64.u32 	%rd5, %r50;
	add.s64 	%rd6, %rd5, %rd4;
	shl.b64 	%rd7, %rd6, 2;
	add.s64 	%rd8, %rd1, %rd7;
	ld.global.f32 	%f175, [%rd8+-16];
$L__BB6_7:
	st.shared.f32 	[%r51], %f175;
	add.s32 	%r52, %r13, 32;
	add.s32 	%r28, %r13, 4;
	add.s32 	%r51, %r51, 128;
	add.s32 	%r50, %r50, 32;
	setp.lt.u32 	%p10, %r28, 8;
	@%p10 bra 	$L__BB6_4;
$L__BB6_8:
	add.s32 	%r17, %r49, 16;
	setp.lt.u32 	%p11, %r49, 8;
	mov.u32 	%r49, %r17;
	@%p11 bra 	$L__BB6_2;
$L__BB6_9:
	ld.param.u32 	%r47, [computeVarianceEstimates_param_1];
	bar.sync 	0;
	add.s32 	%r29, %r3, %r1;
	setp.ge.s32 	%p12, %r29, %r18;
	add.s32 	%r31, %r4, %r2;
	setp.ge.s32 	%p13, %r31, %r47;
	or.pred  	%p14, %p12, %p13;
	@%p14 bra 	$L__BB6_11;
	ld.param.u64 	%rd12, [computeVarianceEstimates_param_2];
	ld.param.u32 	%r48, [computeVarianceEstimates_param_1];
	mov.u32 	%r32, %tid.y;
	mov.u32 	%r33, _ZZ24computeVarianceEstimatesE7shinput;
	mad.lo.s32 	%r34, %r32, 160, %r33;
	mov.u32 	%r35, %tid.x;
	shl.b32 	%r36, %r35, 2;
	add.s32 	%r37, %r34, %r36;
	ld.shared.f32 	%f5, [%r37+656];
	ld.shared.f32 	%f6, [%r37+492];
	ld.shared.f32 	%f7, [%r37+812];
	ld.shared.f32 	%f8, [%r37+496];
	ld.shared.f32 	%f9, [%r37+816];
	ld.shared.f32 	%f10, [%r37+500];
	ld.shared.f32 	%f11, [%r37+820];
	ld.shared.f32 	%f12, [%r37+652];
	ld.shared.f32 	%f13, [%r37+660];
	add.f32 	%f14, %f5, %f6;
	add.f32 	%f15, %f14, %f7;
	add.f32 	%f16, %f15, %f8;
	add.f32 	%f17, %f16, %f9;
	add.f32 	%f18, %f17, %f10;
	add.f32 	%f19, %f18, %f11;
	add.f32 	%f20, %f19, %f12;
	add.f32 	%f21, %f20, %f13;
	div.rn.f32 	%f22, %f21, 0f41100000;
	min.f32 	%f23, %f22, 0f7F7FFFFF;
	ld.shared.f32 	%f24, [%r37+328];
	ld.shared.f32 	%f25, [%r37+968];
	ld.shared.f32 	%f26, [%r37+332];
	ld.shared.f32 	%f27, [%r37+972];
	ld.shared.f32 	%f28, [%r37+336];
	ld.shared.f32 	%f29, [%r37+976];
	ld.shared.f32 	%f30, [%r37+340];
	ld.shared.f32 	%f31, [%r37+980];
	ld.shared.f32 	%f32, [%r37+344];
	ld.shared.f32 	%f33, [%r37+984];
	ld.shared.f32 	%f34, [%r37+488];
	ld.shared.f32 	%f35, [%r37+504];
	ld.shared.f32 	%f36, [%r37+648];
	ld.shared.f32 	%f37, [%r37+664];
	ld.shared.f32 	%f38, [%r37+808];
	ld.shared.f32 	%f39, [%r37+824];
	add.f32 	%f40, %f21, %f24;
	add.f32 	%f41, %f40, %f25;
	add.f32 	%f42, %f41, %f26;
	add.f32 	%f43, %f42, %f27;
	add.f32 	%f44, %f43, %f28;
	add.f32 	%f45, %f44, %f29;
	add.f32 	%f46, %f45, %f30;
	add.f32 	%f47, %f46, %f31;
	add.f32 	%f48, %f47, %f32;
	add.f32 	%f49, %f48, %f33;
	add.f32 	%f50, %f49, %f34;
	add.f32 	%f51, %f50, %f35;
	add.f32 	%f52, %f51, %f36;
	add.f32 	%f53, %f52, %f37;
	add.f32 	%f54, %f53, %f38;
	add.f32 	%f55, %f54, %f39;
	div.rn.f32 	%f56, %f55, 0f41C80000;
	setp.lt.f32 	%p15, %f56, %f23;
	selp.f32 	%f57, %f56, %f23, %p15;
	ld.shared.f32 	%f58, [%r37+164];
	ld.shared.f32 	%f59, [%r37+1124];
	ld.shared.f32 	%f60, [%r37+168];
	ld.shared.f32 	%f61, [%r37+1128];
	ld.shared.f32 	%f62, [%r37+172];
	ld.shared.f32 	%f63, [%r37+1132];
	ld.shared.f32 	%f64, [%r37+176];
	ld.shared.f32 	%f65, [%r37+1136];
	ld.shared.f32 	%f66, [%r37+180];
	ld.shared.f32 	%f67, [%r37+1140];
	ld.shared.f32 	%f68, [%r37+184];
	ld.shared.f32 	%f69, [%r37+1144];
	ld.shared.f32 	%f70, [%r37+188];
	ld.shared.f32 	%f71, [%r37+1148];
	ld.shared.f32 	%f72, [%r37+324];
	ld.shared.f32 	%f73, [%r37+348];
	ld.shared.f32 	%f74, [%r37+484];
	ld.shared.f32 	%f75, [%r37+508];
	ld.shared.f32 	%f76, [%r37+644];
	ld.shared.f32 	%f77, [%r37+668];
	ld.shared.f32 	%f78, [%r37+804];
	ld.shared.f32 	%f79, [%r37+828];
	ld.shared.f32 	%f80, [%r37+964];
	ld.shared.f32 	%f81, [%r37+988];
	add.f32 	%f82, %f55, %f58;
	add.f32 	%f83, %f82, %f59;
	add.f32 	%f84, %f83, %f60;
	add.f32 	%f85, %f84, %f61;
	add.f32 	%f86, %f85, %f62;
	add.f32 	%f87, %f86, %f63;
	add.f32 	%f88, %f87, %f64;
	add.f32 	%f89, %f88, %f65;
	add.f32 	%f90, %f89, %f66;
	add.f32 	%f91, %f90, %f67;
	add.f32 	%f92, %f91, %f68;
	add.f32 	%f93, %f92, %f69;
	add.f32 	%f94, %f93, %f70;
	add.f32 	%f95, %f94, %f71;
	add.f32 	%f96, %f95, %f72;
	add.f32 	%f97, %f96, %f73;
	add.f32 	%f98, %f97, %f74;
	add.f32 	%f99, %f98, %f75;
	add.f32 	%f100, %f99, %f76;
	add.f32 	%f101, %f100, %f77;
	add.f32 	%f102, %f101, %f78;
	add.f32 	%f103, %f102, %f79;
	add.f32 	%f104, %f103, %f80;
	add.f32 	%f105, %f104, %f81;
	div.rn.f32 	%f106, %f105, 0f42440000;
	setp.lt.f32 	%p16, %f106, %f57;
	selp.f32 	%f107, %f106, %f57, %p16;
	ld.shared.f32 	%f108, [%r37];
	ld.shared.f32 	%f109, [%r37+1280];
	ld.shared.f32 	%f110, [%r37+4];
	ld.shared.f32 	%f111, [%r37+1284];
	ld.shared.f32 	%f112, [%r37+8];
	ld.shared.f32 	%f113, [%r37+1288];
	ld.shared.f32 	%f114, [%r37+12];
	ld.shared.f32 	%f115, [%r37+1292];
	ld.shared.f32 	%f116, [%r37+16];
	ld.shared.f32 	%f117, [%r37+1296];
	ld.shared.f32 	%f118, [%r37+20];
	ld.shared.f32 	%f119, [%r37+1300];
	ld.shared.f32 	%f120, [%r37+24];
	ld.shared.f32 	%f121, [%r37+1304];
	ld.shared.f32 	%f122, [%r37+28];
	ld.shared.f32 	%f123, [%r37+1308];
	ld.shared.f32 	%f124, [%r37+32];
	ld.shared.f32 	%f125, [%r37+1312];
	ld.shared.f32 	%f126, [%r37+160];
	ld.shared.f32 	%f127, [%r37+192];
	ld.shared.f32 	%f128, [%r37+320];
	ld.shared.f32 	%f129, [%r37+352];
	ld.shared.f32 	%f130, [%r37+480];
	ld.shared.f32 	%f131, [%r37+512];
	ld.shared.f32 	%f132, [%r37+640];
	ld.shared.f32 	%f133, [%r37+672];
	ld.shared.f32 	%f134, [%r37+800];
	ld.shared.f32 	%f135, [%r37+832];
	ld.shared.f32 	%f136, [%r37+960];
	ld.shared.f32 	%f137, [%r37+992];
	ld.shared.f32 	%f138, [%r37+1120];
	ld.shared.f32 	%f139, [%r37+1152];
	add.f32 	%f140, %f105, %f108;
	add.f32 	%f141, %f140, %f109;
	add.f32 	%f142, %f141, %f110;
	add.f32 	%f143, %f142, %f111;
	add.f32 	%f144, %f143, %f112;
	add.f32 	%f145, %f144, %f113;
	add.f32 	%f146, %f145, %f114;
	add.f32 	%f147, %f146, %f115;
	add.f32 	%f148, %f147, %f116;
	add.f32 	%f149, %f148, %f117;
	add.f32 	%f150, %f149, %f118;
	add.f32 	%f151, %f150, %f119;
	add.f32 	%f152, %f151, %f120;
	add.f32 	%f153, %f152, %f121;
	add.f32 	%f154, %f153, %f122;
	add.f32 	%f155, %f154, %f123;
	add.f32 	%f156, %f155, %f124;
	add.f32 	%f157, %f156, %f125;
	add.f32 	%f158, %f157, %f126;
	add.f32 	%f159, %f158, %f127;
	add.f32 	%f160, %f159, %f128;
	add.f32 	%f161, %f160, %f129;
	add.f32 	%f162, %f161, %f130;
	add.f32 	%f163, %f162, %f131;
	add.f32 	%f164, %f163, %f132;
	add.f32 	%f165, %f164, %f133;
	add.f32 	%f166, %f165, %f134;
	add.f32 	%f167, %f166, %f135;
	add.f32 	%f168, %f167, %f136;
	add.f32 	%f169, %f168, %f137;
	add.f32 	%f170, %f169, %f138;
	add.f32 	%f171, %f170, %f139;
	div.rn.f32 	%f172, %f171, 0f42A20000;
	mov.u32 	%r38, %ctaid.y;
	shl.b32 	%r39, %r38, 4;
	add.s32 	%r40, %r39, %r32;
	mov.u32 	%r41, %ctaid.x;
	shl.b32 	%r42, %r41, 5;
	add.s32 	%r43, %r42, %r35;
	mad.lo.s32 	%r44, %r48, %r40, %r43;
	cvta.to.global.u64 	%rd9, %rd12;
	mul.wide.s32 	%rd10, %r44, 4;
	add.s64 	%rd11, %rd9, %rd10;
	setp.lt.f32 	%p17, %f172, %f107;
	selp.f32 	%f173, %f172, %f107, %p17;
	st.global.f32 	[%rd11], %f173;
$L__BB6_11:
	ret;

}
	// .globl	computeVarianceEstimates_naive
.visible .entry computeVarianceEstimates_naive(
	.param .u32 computeVarianceEstimates_naive_param_0,
	.param .u32 computeVarianceEstimates_naive_param_1,
	.param .u64 .ptr .align 1 computeVarianceEstimates_naive_param_2,
	.param .u64 .ptr .align 1 computeVarianceEstimates_naive_param_3
)
{
	.reg .pred 	%p<98>;
	.reg .b32 	%r<69>;
	.reg .b32 	%f<103>;
	.reg .b64 	%rd<24>;

	ld.param.u32 	%r32, [computeVarianceEstimates_naive_param_0];
	ld.param.u32 	%r33, [computeVarianceEstimates_naive_param_1];
	ld.param.u64 	%rd8, [computeVarianceEstimates_naive_param_2];
	ld.param.u64 	%rd9, [computeVarianceEstimates_naive_param_3];
	cvta.to.global.u64 	%rd1, %rd9;
	mov.u32 	%r34, %tid.y;
	mov.u32 	%r35, %ctaid.y;
	shl.b32 	%r36, %r35, 4;
	add.s32 	%r1, %r36, %r34;
	mov.u32 	%r37, %tid.x;
	mov.u32 	%r38, %ctaid.x;
	shl.b32 	%r39, %r38, 5;
	add.s32 	%r2, %r39, %r37;
	setp.ge.s32 	%p7, %r1, %r32;
	setp.ge.s32 	%p8, %r2, %r33;
	or.pred  	%p9, %p7, %p8;
	@%p9 bra 	$L__BB7_69;
	add.s32 	%r3, %r1, -1;
	add.s32 	%r4, %r2, -1;
	setp.lt.s32 	%p10, %r4, 0;
	setp.ge.s32 	%p11, %r4, %r33;
	or.pred  	%p1, %p10, %p11;
	add.s32 	%r5, %r2, 1;
	setp.lt.s32 	%p12, %r2, -1;
	setp.ge.s32 	%p13, %r5, %r33;
	or.pred  	%p2, %p12, %p13;
	mov.f32 	%f79, 0f00000000;
	mov.b32 	%r61, 0;
	cvt.s64.s32 	%rd12, %r2;
$L__BB7_2:
	add.s32 	%r41, %r3, %r61;
	setp.lt.s32 	%p14, %r41, 0;
	setp.ge.s32 	%p15, %r41, %r32;
	or.pred  	%p3, %p14, %p15;
	mul.lo.s32 	%r7, %r41, %r33;
	or.pred  	%p16, %p3, %p1;
	add.s32 	%r42, %r4, %r7;
	mul.wide.s32 	%rd10, %r42, 4;
	add.s64 	%rd2, %rd1, %rd10;
	@%p16 bra 	$L__BB7_4;
	ld.global.f32 	%f50, [%rd2];
	add.f32 	%f79, %f79, %f50;
$L__BB7_4:
	setp.lt.s32 	%p17, %r2, 0;
	or.pred  	%p18, %p3, %p17;
	@%p18 bra 	$L__BB7_6;
	ld.global.f32 	%f51, [%rd2+4];
	add.f32 	%f79, %f79, %f51;
$L__BB7_6:
	or.pred  	%p19, %p3, %p2;
	@%p19 bra 	$L__BB7_8;
	cvt.s64.s32 	%rd11, %r7;
	add.s64 	%rd13, %rd12, %rd11;
	shl.b64 	%rd14, %rd13, 2;
	add.s64 	%rd15, %rd1, %rd14;
	ld.global.f32 	%f52, [%rd15+4];
	add.f32 	%f79, %f79, %f52;
$L__BB7_8:
	add.s32 	%r61, %r61, 1;
	setp.ne.s32 	%p20, %r61, 3;
	@%p20 bra 	$L__BB7_2;
	div.rn.f32 	%f8, %f79, 0f41100000;
	add.s32 	%r9, %r1, -2;
	add.s32 	%r10, %r2, -2;
	mov.f32 	%f84, 0f00000000;
	mov.b32 	%r62, 0;
$L__BB7_10:
	add.s32 	%r44, %r9, %r62;
	setp.gt.s32 	%p21, %r44, -1;
	setp.lt.s32 	%p22, %r44, %r32;
	and.pred  	%p4, %p21, %p22;
	mad.lo.s32 	%r45, %r44, %r33, %r10;
	mul.wide.s32 	%rd16, %r45, 4;
	add.s64 	%rd3, %rd1, %rd16;
	not.pred 	%p23, %p4;
	@%p23 bra 	$L__BB7_13;
	setp.lt.s32 	%p24, %r10, 0;
	setp.ge.s32 	%p25, %r10, %r33;
	or.pred  	%p26, %p24, %p25;
	@%p26 bra 	$L__BB7_13;
	ld.global.f32 	%f54, [%rd3];
	add.f32 	%f84, %f84, %f54;
$L__BB7_13:
	@%p23 bra 	$L__BB7_16;
	setp.lt.s32 	%p28, %r4, 0;
	setp.ge.s32 	%p29, %r4, %r33;
	or.pred  	%p30, %p28, %p29;
	@%p30 bra 	$L__BB7_16;
	ld.global.f32 	%f55, [%rd3+4];
	add.f32 	%f84, %f84, %f55;
$L__BB7_16:
	@%p23 bra 	$L__BB7_19;
	setp.lt.s32 	%p32, %r2, 0;
	@%p32 bra 	$L__BB7_19;
	ld.global.f32 	%f56, [%rd3+8];
	add.f32 	%f84, %f84, %f56;
$L__BB7_19:
	@%p23 bra 	$L__BB7_22;
	setp.lt.s32 	%p34, %r5, 0;
	setp.ge.s32 	%p35, %r5, %r33;
	or.pred  	%p36, %p34, %p35;
	@%p36 bra 	$L__BB7_22;
	ld.global.f32 	%f57, [%rd3+12];
	add.f32 	%f84, %f84, %f57;
$L__BB7_22:
	@%p23 bra 	$L__BB7_25;
	add.s32 	%r46, %r2, 2;
	setp.lt.s32 	%p38, %r46, 0;
	setp.ge.s32 	%p39, %r46, %r33;
	or.pred  	%p40, %p38, %p39;
	@%p40 bra 	$L__BB7_25;
	ld.global.f32 	%f58, [%rd3+16];
	add.f32 	%f84, %f84, %f58;
$L__BB7_25:
	add.s32 	%r62, %r62, 1;
	setp.ne.s32 	%p41, %r62, 5;
	@%p41 bra 	$L__BB7_10;
	min.f32 	%f60, %f8, 0f7F7FFFFF;
	div.rn.f32 	%f61, %f84, 0f41C80000;
	setp.lt.f32 	%p42, %f61, %f60;
	selp.f32 	%f20, %f61, %f60, %p42;
	add.s32 	%r13, %r1, -3;
	add.s32 	%r14, %r2, -3;
	mov.f32 	%f90, 0f00000000;
	mov.b32 	%r63, 0;
$L__BB7_27:
	add.s32 	%r48, %r13, %r63;
	setp.gt.s32 	%p43, %r48, -1;
	setp.lt.s32 	%p44, %r48, %r32;
	and.pred  	%p5, %p43, %p44;
	mad.lo.s32 	%r49, %r48, %r33, %r14;
	mul.wide.s32 	%rd17, %r49, 4;
	add.s64 	%rd4, %rd1, %rd17;
	not.pred 	%p45, %p5;
	@%p45 bra 	$L__BB7_30;
	setp.lt.s32 	%p46, %r14, 0;
	setp.ge.s32 	%p47, %r14, %r33;
	or.pred  	%p48, %p46, %p47;
	@%p48 bra 	$L__BB7_30;
	ld.global.f32 	%f62, [%rd4];
	add.f32 	%f90, %f90, %f62;
$L__BB7_30:
	@%p45 bra 	$L__BB7_33;
	setp.lt.s32 	%p50, %r10, 0;
	setp.ge.s32 	%p51, %r10, %r33;
	or.pred  	%p52, %p50, %p51;
	@%p52 bra 	$L__BB7_33;
	ld.global.f32 	%f63, [%rd4+4];
	add.f32 	%f90, %f90, %f63;
$L__BB7_33:
	@%p45 bra 	$L__BB7_36;
	setp.lt.s32 	%p54, %r4, 0;
	setp.ge.s32 	%p55, %r4, %r33;
	or.pred  	%p56, %p54, %p55;
	@%p56 bra 	$L__BB7_36;
	ld.global.f32 	%f64, [%rd4+8];
	add.f32 	%f90, %f90, %f64;
$L__BB7_36:
	@%p45 bra 	$L__BB7_39;
	setp.lt.s32 	%p58, %r2, 0;
	@%p58 bra 	$L__BB7_39;
	ld.global.f32 	%f65, [%rd4+12];
	add.f32 	%f90, %f90, %f65;
$L__BB7_39:
	@%p45 bra 	$L__BB7_42;
	setp.lt.s32 	%p60, %r5, 0;
	setp.ge.s32 	%p61, %r5, %r33;
	or.pred  	%p62, %p60, %p61;
	@%p62 bra 	$L__BB7_42;
	ld.global.f32 	%f66, [%rd4+16];
	add.f32 	%f90, %f90, %f66;
$L__BB7_42:
	@%p45 bra 	$L__BB7_45;
	add.s32 	%r50, %r2, 2;
	setp.lt.s32 	%p64, %r50, 0;
	setp.ge.s32 	%p65, %r50, %r33;
	or.pred  	%p66, %p64, %p65;
	@%p66 bra 	$L__BB7_45;
	ld.global.f32 	%f67, [%rd4+20];
	add.f32 	%f90, %f90, %f67;
$L__BB7_45:
	@%p45 bra 	$L__BB7_48;
	add.s32 	%r51, %r2, 3;
	setp.lt.s32 	%p68, %r51, 0;
	setp.ge.s32 	%p69, %r51, %r33;
	or.pred  	%p70, %p68, %p69;
	@%p70 bra 	$L__BB7_48;
	ld.global.f32 	%f68, [%rd4+24];
	add.f32 	%f90, %f90, %f68;
$L__BB7_48:
	add.s32 	%r63, %r63, 1;
	setp.ne.s32 	%p71, %r63, 7;
	@%p71 bra 	$L__BB7_27;
	div.rn.f32 	%f70, %f90, 0f42440000;
	setp.lt.f32 	%p72, %f70, %f20;
	selp.f32 	%f36, %f70, %f20, %p72;
	add.s32 	%r17, %r1, -4;
	add.s64 	%rd5, %rd1, 16;
	add.s32 	%r18, %r2, -8;
	add.s64 	%rd6, %rd1, 8;
	add.s32 	%r19, %r2, -4;
	mov.f32 	%f99, 0f00000000;
	mov.b32 	%r64, 0;
$L__BB7_50:
	add.s32 	%r54, %r17, %r64;
	setp.gt.s32 	%p73, %r54, -1;
	setp.lt.s32 	%p74, %r54, %r32;
	and.pred  	%p6, %p73, %p74;
	mul.lo.s32 	%r55, %r54, %r33;
	add.s32 	%r66, %r18, %r55;
	add.s32 	%r65, %r19, %r55;
	mov.b32 	%r67, -4;
	not.pred 	%p75, %p6;
	mov.u32 	%r68, %r10;
$L__BB7_51:
	mul.wide.s32 	%rd18, %r65, 4;
	add.s64 	%rd7, %rd6, %rd18;
	@%p75 bra 	$L__BB7_54;
	add.s32 	%r56, %r68, -2;
	setp.lt.s32 	%p76, %r56, 0;
	setp.ge.s32 	%p77, %r56, %r33;
	or.pred  	%p78, %p76, %p77;
	@%p78 bra 	$L__BB7_54;
	ld.global.f32 	%f71, [%rd7+-8];
	add.f32 	%f99, %f99, %f71;
$L__BB7_54:
	@%p75 bra 	$L__BB7_57;
	add.s32 	%r57, %r68, -1;
	setp.lt.s32 	%p80, %r57, 0;
	setp.ge.s32 	%p81, %r57, %r33;
	or.pred  	%p82, %p80, %p81;
	@%p82 bra 	$L__BB7_57;
	ld.global.f32 	%f72, [%rd7+-4];
	add.f32 	%f99, %f99, %f72;
$L__BB7_57:
	@%p75 bra 	$L__BB7_60;
	setp.lt.s32 	%p84, %r68, 0;
	setp.ge.s32 	%p85, %r68, %r33;
	or.pred  	%p86, %p84, %p85;
	@%p86 bra 	$L__BB7_60;
	ld.global.f32 	%f73, [%rd7];
	add.f32 	%f99, %f99, %f73;
$L__BB7_60:
	@%p75 bra 	$L__BB7_63;
	add.s32 	%r58, %r68, 1;
	setp.lt.s32 	%p88, %r58, 0;
	setp.ge.s32 	%p89, %r58, %r33;
	or.pred  	%p90, %p88, %p89;
	@%p90 bra 	$L__BB7_63;
	ld.global.f32 	%f74, [%rd7+4];
	add.f32 	%f99, %f99, %f74;
$L__BB7_63:
	add.s32 	%r68, %r68, 4;
	add.s32 	%r67, %r67, 4;
	add.s32 	%r66, %r66, 4;
	add.s32 	%r65, %r65, 4;
	setp.ne.s32 	%p91, %r67, 4;
	@%p91 bra 	$L__BB7_51;
	@%p75 bra 	$L__BB7_67;
	add.s32 	%r59, %r68, -2;
	setp.lt.s32 	%p93, %r59, 0;
	setp.ge.s32 	%p94, %r59, %r33;
	or.pred  	%p95, %p93, %p94;
	@%p95 bra 	$L__BB7_67;
	mul.wide.s32 	%rd19, %r66, 4;
	add.s64 	%rd20, %rd5, %rd19;
	ld.global.f32 	%f75, [%rd20];
	add.f32 	%f99, %f99, %f75;
$L__BB7_67:
	add.s32 	%r64, %r64, 1;
	setp.ne.s32 	%p96, %r64, 9;
	@%p96 bra 	$L__BB7_50;
	div.rn.f32 	%f76, %f99, 0f42A20000;
	setp.lt.f32 	%p97, %f76, %f36;
	selp.f32 	%f77, %f76, %f36, %p97;
	mad.lo.s32 	%r60, %r33, %r1, %r2;
	cvta.to.global.u64 	%rd21, %rd8;
	mul.wide.s32 	%rd22, %r60, 4;
	add.s64 	%rd23, %rd21, %rd22;
	st.global.f32 	[%rd23], %f77;
$L__BB7_69:
	ret;

}
	// .globl	computeVarianceZeroMean
.visible .entry computeVarianceZeroMean(
	.param .u32 computeVarianceZeroMean_param_0,
	.param .u64 .ptr .align 1 computeVarianceZeroMean_param_1,
	.param .u64 .ptr .align 1 computeVarianceZeroMean_param_2
)
{
	.reg .pred 	%p<15>;
	.reg .b32 	%r<37>;
	.reg .b32 	%f<51>;
	.reg .b64 	%rd<15>;
	// demoted variable
	.shared .align 4 .b8 _ZZ23computeVarianceZeroMeanE5shmem[512];
	ld.param.u32 	%r15, [computeVarianceZeroMean_param_0];
	ld.param.u64 	%rd2, [computeVarianceZeroMean_param_1];
	ld.param.u64 	%rd3, [computeVarianceZeroMean_param_2];
	cvta.to.global.u64 	%rd1, %rd3;
	mov.u32 	%r1, %ctaid.x;
	shl.b32 	%r16, %r1, 7;
	mov.u32 	%r2, %tid.x;
	add.s32 	%r35, %r16, %r2;
	mov.u32 	%r17, %nctaid.x;
	shl.b32 	%r4, %r17, 7;
	setp.ge.s32 	%p1, %r35, %r15;
	mov.f32 	%f50, 0f00000000;
	@%p1 bra 	$L__BB8_7;
	add.s32 	%r18, %r35, %r4;
	max.s32 	%r19, %r15, %r18;
	setp.lt.s32 	%p2, %r18, %r15;
	selp.u32 	%r20, 1, 0, %p2;
	add.s32 	%r21, %r18, %r20;
	sub.s32 	%r22, %r19, %r21;
	div.u32 	%r23, %r22, %r4;
	add.s32 	%r5, %r23, %r20;
	and.b32  	%r24, %r5, 3;
	setp.eq.s32 	%p3, %r24, 3;
	mov.f32 	%f50, 0f00000000;
	@%p3 bra 	$L__BB8_4;
	add.s32 	%r25, %r5, 1;
	and.b32  	%r26, %r25, 3;
	neg.s32 	%r33, %r26;
	mov.f32 	%f50, 0f00000000;
$L__BB8_3:
	.pragma "nounroll";
	mul.wide.s32 	%rd4, %r35, 4;
	add.s64 	%rd5, %rd1, %rd4;
	ld.global.f32 	%f12, [%rd5];
	fma.rn.f32 	%f50, %f12, %f12, %f50;
	add.s32 	%r35, %r35, %r4;
	add.s32 	%r33, %r33, 1;
	setp.ne.s32 	%p4, %r33, 0;
	@%p4 bra 	$L__BB8_3;
$L__BB8_4:
	setp.lt.u32 	%p5, %r5, 3;
	@%p5 bra 	$L__BB8_7;
	mul.wide.s32 	%rd8, %r4, 4;
$L__BB8_6:
	mul.wide.s32 	%rd6, %r35, 4;
	add.s64 	%rd7, %rd1, %rd6;
	ld.global.f32 	%f13, [%rd7];
	fma.rn.f32 	%f14, %f13, %f13, %f50;
	add.s32 	%r27, %r35, %r4;
	add.s64 	%rd9, %rd7, %rd8;
	ld.global.f32 	%f15, [%rd9];
	fma.rn.f32 	%f16, %f15, %f15, %f14;
	add.s32 	%r28, %r27, %r4;
	add.s64 	%rd10, %rd9, %rd8;
	ld.global.f32 	%f17, [%rd10];
	fma.rn.f32 	%f18, %f17, %f17, %f16;
	add.s32 	%r29, %r28, %r4;
	add.s64 	%rd11, %rd10, %rd8;
	ld.global.f32 	%f19, [%rd11];
	fma.rn.f32 	%f50, %f19, %f19, %f18;
	add.s32 	%r35, %r29, %r4;
	setp.lt.s32 	%p6, %r35, %r15;
	@%p6 bra 	$L__BB8_6;
$L__BB8_7:
	shl.b32 	%r30, %r2, 2;
	mov.u32 	%r31, _ZZ23computeVarianceZeroMeanE5shmem;
	add.s32 	%r14, %r31, %r30;
	st.shared.f32 	[%r14], %f50;
	bar.sync 	0;
	setp.gt.u32 	%p7, %r2, 63;
	@%p7 bra 	$L__BB8_9;
	ld.shared.f32 	%f20, [%r14+256];
	ld.shared.f32 	%f21, [%r14];
	add.f32 	%f22, %f20, %f21;
	st.shared.f32 	[%r14], %f22;
$L__BB8_9:
	bar.sync 	0;
	setp.gt.u32 	%p8, %r2, 31;
	@%p8 bra 	$L__BB8_11;
	ld.shared.f32 	%f23, [%r14+128];
	ld.shared.f32 	%f24, [%r14];
	add.f32 	%f25, %f23, %f24;
	st.shared.f32 	[%r14], %f25;
$L__BB8_11:
	bar.sync 	0;
	setp.gt.u32 	%p9, %r2, 15;
	@%p9 bra 	$L__BB8_13;
	ld.shared.f32 	%f26, [%r14+64];
	ld.shared.f32 	%f27, [%r14];
	add.f32 	%f28, %f26, %f27;
	st.shared.f32 	[%r14], %f28;
$L__BB8_13:
	bar.sync 	0;
	setp.gt.u32 	%p10, %r2, 7;
	@%p10 bra 	$L__BB8_15;
	ld.shared.f32 	%f29, [%r14+32];
	ld.shared.f32 	%f30, [%r14];
	add.f32 	%f31, %f29, %f30;
	st.shared.f32 	[%r14], %f31;
$L__BB8_15:
	bar.sync 	0;
	setp.gt.u32 	%p11, %r2, 3;
	@%p11 bra 	$L__BB8_17;
	ld.shared.f32 	%f32, [%r14+16];
	ld.shared.f32 	%f33, [%r14];
	add.f32 	%f34, %f32, %f33;
	st.shared.f32 	[%r14], %f34;
$L__BB8_17:
	bar.sync 	0;
	setp.gt.u32 	%p12, %r2, 1;
	@%p12 bra 	$L__BB8_19;
	ld.shared.f32 	%f35, [%r14+8];
	ld.shared.f32 	%f36, [%r14];
	add.f32 	%f37, %f35, %f36;
	st.shared.f32 	[%r14], %f37;
$L__BB8_19:
	bar.sync 	0;
	setp.ne.s32 	%p13, %r2, 0;
	@%p13 bra 	$L__BB8_21;
	ld.shared.f32 	%f38, [_ZZ23computeVarianceZeroMeanE5shmem+4];
	ld.shared.f32 	%f39, [%r14];
	add.f32 	%f40, %f38, %f39;
	st.shared.f32 	[%r14], %f40;
$L__BB8_21:
	setp.ne.s32 	%p14, %r2, 0;
	bar.sync 	0;
	@%p14 bra 	$L__BB8_23;
	ld.shared.f32 	%f41, [_ZZ23computeVarianceZeroMeanE5shmem];
	cvt.rn.f32.s32 	%f42, %r15;
	mul.f32 	%f43, %f41, %f42;
	add.s32 	%r32, %r15, -1;
	cvt.rn.f32.s32 	%f44, %r32;
	div.rn.f32 	%f45, %f43, %f44;
	cvta.to.global.u64 	%rd12, %rd2;
	mul.wide.u32 	%rd13, %r1, 4;
	add.s64 	%rd14, %rd12, %rd13;
	st.global.f32 	[%rd14], %f45;
$L__BB8_23:
	ret;

}
	// .globl	sumFloats
.visible .entry sumFloats(
	.param .u64 .ptr .align 1 sumFloats_param_0,
	.param .u64 .ptr .align 1 sumFloats_param_1,
	.param .u32 sumFloats_param_2
)
{
	.reg .pred 	%p<18>;
	.reg .b32 	%r<33>;
	.reg .b32 	%f<105>;
	.reg .b64 	%rd<20>;
	// demoted variable
	.shared .align 4 .b8 _ZZ9sumFloatsE5shmem[512];
	ld.param.u64 	%rd8, [sumFloats_param_0];
	ld.param.u64 	%rd9, [sumFloats_param_1];
	ld.param.u32 	%r20, [sumFloats_param_2];
	cvta.to.global.u64 	%rd1, %rd9;
	mov.u32 	%r1, %tid.x;
	setp.ge.s32 	%p1, %r1, %r20;
	mov.f32 	%f104, 0f00000000;
	@%p1 bra 	$L__BB9_13;
	not.b32 	%r21, %r1;
	add.s32 	%r22, %r20, %r21;
	shr.u32 	%r23, %r22, 7;
	add.s32 	%r2, %r23, 1;
	and.b32  	%r3, %r2, 15;
	setp.lt.u32 	%p2, %r22, 1920;
	mov.f32 	%f104, 0f00000000;
	mov.u32 	%r29, %r1;
	@%p2 bra 	$L__BB9_4;
	and.b32  	%r24, %r2, 67108848;
	neg.s32 	%r27, %r24;
	mul.wide.u32 	%rd10, %r1, 4;
	add.s64 	%rd11, %rd10, %rd1;
	add.s64 	%rd18, %rd11, 4096;
	mov.f32 	%f104, 0f00000000;
	mov.u32 	%r29, %r1;
$L__BB9_3:
	.pragma "nounroll";
	ld.global.f32 	%f18, [%rd18+-4096];
	add.f32 	%f19, %f104, %f18;
	ld.global.f32 	%f20, [%rd18+-3584];
	add.f32 	%f21, %f19, %f20;
	ld.global.f32 	%f22, [%rd18+-3072];
	add.f32 	%f23, %f21, %f22;
	ld.global.f32 	%f24, [%rd18+-2560];
	add.f32 	%f25, %f23, %f24;
	ld.global.f32 	%f26, [%rd18+-2048];
	add.f32 	%f27, %f25, %f26;
	ld.global.f32 	%f28, [%rd18+-1536];
	add.f32 	%f29, %f27, %f28;
	ld.global.f32 	%f30, [%rd18+-1024];
	add.f32 	%f31, %f29, %f30;
	ld.global.f32 	%f32, [%rd18+-512];
	add.f32 	%f33, %f31, %f32;
	ld.global.f32 	%f34, [%rd18];
	add.f32 	%f35, %f33, %f34;
	ld.global.f32 	%f36, [%rd18+512];
	add.f32 	%f37, %f35, %f36;
	ld.global.f32 	%f38, [%rd18+1024];
	add.f32 	%f39, %f37, %f38;
	ld.global.f32 	%f40, [%rd18+1536];
	add.f32 	%f41, %f39, %f40;
	ld.global.f32 	%f42, [%rd18+2048];
	add.f32 	%f43, %f41, %f42;
	ld.global.f32 	%f44, [%rd18+2560];
	add.f32 	%f45, %f43, %f44;
	ld.global.f32 	%f46, [%rd18+3072];
	add.f32 	%f47, %f45, %f46;
	ld.global.f32 	%f48, [%rd18+3584];
	add.f32 	%f104, %f47, %f48;
	add.s32 	%r29, %r29, 2048;
	add.s32 	%r27, %r27, 16;
	add.s64 	%rd18, %rd18, 8192;
	setp.ne.s32 	%p3, %r27, 0;
	@%p3 bra 	$L__BB9_3;
$L__BB9_4:
	setp.eq.s32 	%p4, %r3, 0;
	@%p4 bra 	$L__BB9_13;
	and.b32  	%r10, %r2, 7;
	setp.lt.u32 	%p5, %r3, 8;
	@%p5 bra 	$L__BB9_7;
	mul.wide.u32 	%rd12, %r29, 4;
	add.s64 	%rd13, %rd1, %rd12;
	ld.global.f32 	%f50, [%rd13];
	add.f32 	%f51, %f104, %f50;
	ld.global.f32 	%f52, [%rd13+512];
	add.f32 	%f53, %f51, %f52;
	ld.global.f32 	%f54, [%rd13+1024];
	add.f32 	%f55, %f53, %f54;
	ld.global.f32 	%f56, [%rd13+1536];
	add.f32 	%f57, %f55, %f56;
	ld.global.f32 	%f58, [%rd13+2048];
	add.f32 	%f59, %f57, %f58;
	ld.global.f32 	%f60, [%rd13+2560];
	add.f32 	%f61, %f59, %f60;
	ld.global.f32 	%f62, [%rd13+3072];
	add.f32 	%f63, %f61, %f62;
	ld.global.f32 	%f64, [%rd13+3584];
	add.f32 	%f104, %f63, %f64;
	add.s32 	%r29, %r29, 1024;
$L__BB9_7:
	setp.eq.s32 	%p6, %r10, 0;
	@%p6 bra 	$L__BB9_13;
	and.b32  	%r13, %r2, 3;
	setp.lt.u32 	%p7, %r10, 4;
	@%p7 bra 	$L__BB9_10;
	mul.wide.u32 	%rd14, %r29, 4;
	add.s64 	%rd15, %rd1, %rd14;
	ld.global.f32 	%f66, [%rd15];
	add.f32 	%f67, %f104, %f66;
	ld.global.f32 	%f68, [%rd15+512];
	add.f32 	%f69, %f67, %f68;
	ld.global.f32 	%f70, [%rd15+1024];
	add.f32 	%f71, %f69, %f70;
	ld.global.f32 	%f72, [%rd15+1536];
	add.f32 	%f104, %f71, %f72;
	add.s32 	%r29, %r29, 512;
$L__BB9_10:
	setp.eq.s32 	%p8, %r13, 0;
	@%p8 bra 	$L__BB9_13;
	mul.wide.u32 	%rd16, %r29, 4;
	add.s64 	%rd19, %rd1, %rd16;
	neg.s32 	%r32, %r13;
$L__BB9_12:
	.pragma "nounroll";
	ld.global.f32 	%f73, [%rd19];
	add.f32 	%f104, %f104, %f73;
	add.s64 	%rd19, %rd19, 512;
	add.s32 	%r32, %r32, 1;
	setp.ne.s32 	%p9, %r32, 0;
	@%p9 bra 	$L__BB9_12;
$L__BB9_13:
	shl.b32 	%r25, %r1, 2;
	mov.u32 	%r26, _ZZ9sumFloatsE5shmem;
	add.s32 	%r19, %r26, %r25;
	st.shared.f32 	[%r19], %f104;
	bar.sync 	0;
	setp.gt.u32 	%p10, %r1, 63;
	@%p10 bra 	$L__BB9_15;
	ld.shared.f32 	%f74, [%r19+256];
	ld.shared.f32 	%f75, [%r19];
	add.f32 	%f76, %f74, %f75;
	st.shared.f32 	[%r19], %f76;
$L__BB9_15:
	bar.sync 	0;
	setp.gt.u32 	%p11, %r1, 31;
	@%p11 bra 	$L__BB9_17;
	ld.shared.f32 	%f77, [%r19+128];
	ld.shared.f32 	%f78, [%r19];
	add.f32 	%f79, %f77, %f78;
	st.shared.f32 	[%r19], %f79;
$L__BB9_17:
	bar.sync 	0;
	setp.gt.u32 	%p12, %r1, 15;
	@%p12 bra 	$L__BB9_19;
	ld.shared.f32 	%f80, [%r19+64];
	ld.shared.f32 	%f81, [%r19];
	add.f32 	%f82, %f80, %f81;
	st.shared.f32 	[%r19], %f82;
$L__BB9_19:
	bar.sync 	0;
	setp.gt.u32 	%p13, %r1, 7;
	@%p13 bra 	$L__BB9_21;
	ld.shared.f32 	%f83, [%r19+32];
	ld.shared.f32 	%f84, [%r19];
	add.f32 	%f85, %f83, %f84;
	st.shared.f32 	[%r19], %f85;
$L__BB9_21:
	bar.sync 	0;
	setp.gt.u32 	%p14, %r1, 3;
	@%p14 bra 	$L__BB9_23;
	ld.shared.f32 	%f86, [%r19+16];
	ld.shared.f32 	%f87, [%r19];
	add.f32 	%f88, %f86, %f87;
	st.shared.f32 	[%r19], %f88;
$L__BB9_23:
	bar.sync 	0;
	setp.gt.u32 	%p15, %r1, 1;
	@%p15 bra 	$L__BB9_25;
	ld.shared.f32 	%f89, [%r19+8];
	ld.shared.f32 	%f90, [%r19];
	add.f32 	%f91, %f89, %f90;
	st.shared.f32 	[%r19], %f91;
$L__BB9_25:
	bar.sync 	0;
	setp.ne.s32 	%p16, %r1, 0;
	@%p16 bra 	$L__BB9_27;
	ld.shared.f32 	%f92, [_ZZ9sumFloatsE5shmem+4];
	ld.shared.f32 	%f93, [%r19];
	add.f32 	%f94, %f92, %f93;
	st.shared.f32 	[%r19], %f94;
$L__BB9_27:
	setp.ne.s32 	%p17, %r1, 0;
	bar.sync 	0;
	@%p17 bra 	$L__BB9_29;
	ld.shared.f32 	%f95, [_ZZ9sumFloatsE5shmem];
	cvta.to.global.u64 	%rd17, %rd8;
	st.global.f32 	[%rd17], %f95;
$L__BB9_29:
	ret;

}


// ===== COMPILED SASS (sm_100) =====

	.target	sm_100

	.elftype	@"ET_EXEC"


//--------------------- .note.nv.tkinfo           --------------------------
	.section	.note.nv.tkinfo,"",@"SHT_NOTE"
	.sectionflags	@"SHF_NOTE_NV_TKINFO"
	.tkinfo
        /*0018*/ 	.word	0x00000002
        /*0030*/ 	.string	""
        /*0030*/ 	.string	"ptxas"
        /*0030*/ 	.string	"Cuda compilation tools, release 13.0, V13.0.88"
        /*0030*/ 	.string	"Build cuda_13.0.r13.0/compiler.36424714_0"
        /*0030*/ 	.string	"-arch sm_100 -m 64 "



//--------------------- .note.nv.cuinfo           --------------------------
	.section	.note.nv.cuinfo,"",@"SHT_NOTE"
	.sectionflags	@"SHF_NOTE_NV_CUINFO"
        /*0018*/ 	.short	0x0002
        /*001a*/ 	.short	0x0064
        /*001c*/ 	.short	0x0082
	.zero		2


//--------------------- .nv.info                  --------------------------
	.section	.nv.info,"",@"SHT_CUDA_INFO"
	.align	4


	//----- nvinfo : EIATTR_REGCOUNT
	.align		4
        /*0000*/ 	.byte	0x04, 0x2f
        /*0002*/ 	.short	(.L_1 - .L_0)
	.align		4
.L_0:
        /*0004*/ 	.word	index@(computeSquaredMagnitudes)
        /*0008*/ 	.word	0x0000000c


	//----- nvinfo : EIATTR_FRAME_SIZE
	.align		4
.L_1:
        /*000c*/ 	.byte	0x04, 0x11
        /*000e*/ 	.short	(.L_3 - .L_2)
	.align		4
.L_2:
        /*0010*/ 	.word	index@(computeSquaredMagnitudes)
        /*0014*/ 	.word	0x00000000


	//----- nvinfo : EIATTR_REGCOUNT
	.align		4
.L_3:
        /*0018*/ 	.byte	0x04, 0x2f
        /*001a*/ 	.short	(.L_5 - .L_4)
	.align		4
.L_4:
        /*001c*/ 	.word	index@(scaleWithVariances)
        /*0020*/ 	.word	0x00000010


	//----- nvinfo : EIATTR_FRAME_SIZE
	.align		4
.L_5:
        /*0024*/ 	.byte	0x04, 0x11
        /*0026*/ 	.short	(.L_7 - .L_6)
	.align		4
.L_6:
        /*0028*/ 	.word	index@($__internal_5_$__cuda_sm3x_div_rn_noftz_f32_slowpath)
        /*002c*/ 	.word	0x00000000


	//----- nvinfo : EIATTR_FRAME_SIZE
	.align		4
.L_7:
        /*0030*/ 	.byte	0x04, 0x11
        /*0032*/ 	.short	(.L_9 - .L_8)
	.align		4
.L_8:
        /*0034*/ 	.word	index@(scaleWithVariances)
        /*0038*/ 	.word	0x00000000


	//----- nvinfo : EIATTR_REGCOUNT
	.align		4
.L_9:
        /*003c*/ 	.byte	0x04, 0x2f
        /*003e*/ 	.short	(.L_11 - .L_10)
	.align		4
.L_10:
        /*0040*/ 	.word	index@(toComplex)
        /*0044*/ 	.word	0x0000000a


	//----- nvinfo : EIATTR_FRAME_SIZE
	.align		4
.L_11:
        /*0048*/ 	.byte	0x04, 0x11
        /*004a*/ 	.short	(.L_13 - .L_12)
	.align		4
.L_12:
        /*004c*/ 	.word	index@(toComplex)
        /*0050*/ 	.word	0x00000000


	//----- nvinfo : EIATTR_REGCOUNT
	.align		4
.L_13:
        /*0054*/ 	.byte	0x04, 0x2f
        /*0056*/ 	.short	(.L_15 - .L_14)
	.align		4
.L_14:
        /*0058*/ 	.word	index@(toReal)
        /*005c*/ 	.word	0x0000000a


	//----- nvinfo : EIATTR_FRAME_SIZE
	.align		4
.L_15:
        /*0060*/ 	.byte	0x04, 0x11
        /*0062*/ 	.short	(.L_17 - .L_16)
	.align		4
.L_16:
        /*0064*/ 	.word	index@(toReal)
        /*0068*/ 	.word	0x00000000


	//----- nvinfo : EIATTR_REGCOUNT
	.align		4
.L_17:
        /*006c*/ 	.byte	0x04, 0x2f
        /*006e*/ 	.short	(.L_19 - .L_18)
	.align		4
.L_18:
        /*0070*/ 	.word	index@(normalizeToReal)
        /*0074*/ 	.word	0x00000010


	//----- nvinfo : EIATTR_FRAME_SIZE
	.align		4
.L_19:
        /*0078*/ 	.byte	0x04, 0x11
        /*007a*/ 	.short	(.L_21 - .L_20)
	.align		4
.L_20:
        /*007c*/ 	.word	index@($__internal_4_$__cuda_sm3x_div_rn_noftz_f32_slowpath)
        /*0080*/ 	.word	0x00000000


	//----- nvinfo : EIATTR_FRAME_SIZE
	.align		4
.L_21:
        /*0084*/ 	.byte	0x04, 0x11
        /*0086*/ 	.short	(.L_23 - .L_22)
	.align		4
.L_22:
        /*0088*/ 	.word	index@(normalizeToReal)
        /*008c*/ 	.word	0x00000000


	//----- nvinfo : EIATTR_REGCOUNT
	.align		4
.L_23:
        /*0090*/ 	.byte	0x04, 0x2f
        /*0092*/ 	.short	(.L_25 - .L_24)
	.align		4
.L_24:
        /*0094*/ 	.word	index@(normalize)
        /*0098*/ 	.word	0x00000014


	//----- nvinfo : EIATTR_FRAME_SIZE
	.align		4
.L_25:
        /*009c*/ 	.byte	0x04, 0x11
        /*009e*/ 	.short	(.L_27 - .L_26)
	.align		4
.L_26:
        /*00a0*/ 	.word	index@($__internal_3_$__cuda_sm3x_div_rn_noftz_f32_slowpath)
        /*00a4*/ 	.word	0x00000000


	//----- nvinfo : EIATTR_FRAME_SIZE
	.align		4
.L_27:
        /*00a8*/ 	.byte	0x04, 0x11
        /*00aa*/ 	.short	(.L_29 - .L_28)
	.align		4
.L_28:
        /*00ac*/ 	.word	index@(normalize)
        /*00b0*/ 	.word	0x00000000


	//----- nvinfo : EIATTR_REGCOUNT
	.align		4
.L_29:
        /*00b4*/ 	.byte	0x04, 0x2f
        /*00b6*/ 	.short	(.L_31 - .L_30)
	.align		4
.L_30:
        /*00b8*/ 	.word	index@(computeVarianceEstimates)
        /*00bc*/ 	.word	0x00000015


	//----- nvinfo : EIATTR_FRAME_SIZE
	.align		4
.L_31:
        /*00c0*/ 	.byte	0x04, 0x11
        /*00c2*/ 	.short	(.L_33 - .L_32)
	.align		4
.L_32:
        /*00c4*/ 	.word	index@($__internal_2_$__cuda_sm3x_div_rn_noftz_f32_slowpath)
        /*00c8*/ 	.word	0x00000000


	//----- nvinfo : EIATTR_FRAME_SIZE
	.align		4
.L_33:
        /*00cc*/ 	.byte	0x04, 0x11
        /*00ce*/ 	.short	(.L_35 - .L_34)
	.align		4
.L_34:
        /*00d0*/ 	.word	index@(computeVarianceEstimates)
        /*00d4*/ 	.word	0x00000000


	//----- nvinfo : EIATTR_REGCOUNT
	.align		4
.L_35:
        /*00d8*/ 	.byte	0x04, 0x2f
        /*00da*/ 	.short	(.L_37 - .L_36)
	.align		4
.L_36:
        /*00dc*/ 	.word	index@(computeVarianceEstimates_naive)
        /*00e0*/ 	.word	0x0000001e


	//----- nvinfo : EIATTR_FRAME_SIZE
	.align		4
.L_37:
        /*00e4*/ 	.byte	0x04, 0x11
        /*00e6*/ 	.short	(.L_39 - .L_38)
	.align		4
.L_38:
        /*00e8*/ 	.word	index@($__internal_1_$__cuda_sm3x_div_rn_noftz_f32_slowpath)
        /*00ec*/ 	.word	0x00000000


	//----- nvinfo : EIATTR_FRAME_SIZE
	.align		4
.L_39:
        /*00f0*/ 	.byte	0x04, 0x11
        /*00f2*/ 	.short	(.L_41 - .L_40)
	.align		4
.L_40:
        /*00f4*/ 	.word	index@(computeVarianceEstimates_naive)
        /*00f8*/ 	.word	0x00000000


	//----- nvinfo : EIATTR_REGCOUNT
	.align		4
.L_41:
        /*00fc*/ 	.byte	0x04, 0x2f
        /*00fe*/ 	.short	(.L_43 - .L_42)
	.align		4
.L_42:
        /*0100*/ 	.word	index@(computeVarianceZeroMean)
        /*0104*/ 	.word	0x00000010


	//----- nvinfo : EIATTR_FRAME_SIZE
	.align		4
.L_43:
        /*0108*/ 	.byte	0x04, 0x11
        /*010a*/ 	.short	(.L_45 - .L_44)
	.align		4
.L_44:
        /*010c*/ 	.word	index@($__internal_0_$__cuda_sm3x_div_rn_noftz_f32_slowpath)
        /*0110*/ 	.word	0x00000000


	//----- nvinfo : EIATTR_FRAME_SIZE
	.align		4
.L_45:
        /*0114*/ 	.byte	0x04, 0x11
        /*0116*/ 	.short	(.L_47 - .L_46)
	.align		4
.L_46:
        /*0118*/ 	.word	index@(computeVarianceZeroMean)
        /*011c*/ 	.word	0x00000000


	//----- nvinfo : EIATTR_REGCOUNT
	.align		4
.L_47:
        /*0120*/ 	.byte	0x04, 0x2f
        /*0122*/ 	.short	(.L_49 - .L_48)
	.align		4
.L_48:
        /*0124*/ 	.word	index@(sumFloats)
        /*0128*/ 	.word	0x0000001e


	//----- nvinfo : EIATTR_FRAME_SIZE
	.align		4
.L_49:
        /*012c*/ 	.byte	0x04, 0x11
        /*012e*/ 	.short	(.L_51 - .L_50)
	.align		4
.L_50:
        /*0130*/ 	.word	index@(sumFloats)
        /*0134*/ 	.word	0x00000000


	//----- nvinfo : EIATTR_MIN_STACK_SIZE
	.align		4
.L_51:
        /*0138*/ 	.byte	0x04, 0x12
        /*013a*/ 	.short	(.L_53 - .L_52)
	.align		4
.L_52:
        /*013c*/ 	.word	index@(sumFloats)
        /*0140*/ 	.word	0x00000000


	//----- nvinfo : EIATTR_MIN_STACK_SIZE
	.align		4
.L_53:
        /*0144*/ 	.byte	0x04, 0x12
        /*0146*/ 	.short	(.L_55 - .L_54)
	.align		4
.L_54:
        /*0148*/ 	.word	index@(computeVarianceZeroMean)
        /*014c*/ 	.word	0x00000000


	//----- nvinfo : EIATTR_MIN_STACK_SIZE
	.align		4
.L_55:
        /*0150*/ 	.byte	0x04, 0x12
        /*0152*/ 	.short	(.L_57 - .L_56)
	.align		4
.L_56:
        /*0154*/ 	.word	index@(computeVarianceEstimates_naive)
        /*0158*/ 	.word	0x00000000


	//----- nvinfo : EIATTR_MIN_STACK_SIZE
	.align		4
.L_57:
        /*015c*/ 	.byte	0x04, 0x12
        /*015e*/ 	.short	(.L_59 - .L_58)
	.align		4
.L_58:
        /*0160*/ 	.word	index@(computeVarianceEstimates)
        /*0164*/ 	.word	0x00000000


	//----- nvinfo : EIATTR_MIN_STACK_SIZE
	.align		4
.L_59:
        /*0168*/ 	.byte	0x04, 0x12
        /*016a*/ 	.short	(.L_61 - .L_60)
	.align		4
.L_60:
        /*016c*/ 	.word	index@(normalize)
        /*0170*/ 	.word	0x00000000


	//----- nvinfo : EIATTR_MIN_STACK_SIZE
	.align		4
.L_61:
        /*0174*/ 	.byte	0x04, 0x12
        /*0176*/ 	.short	(.L_63 - .L_62)
	.align		4
.L_62:
        /*0178*/ 	.word	index@(normalizeToReal)
        /*017c*/ 	.word	0x00000000


	//----- nvinfo : EIATTR_MIN_STACK_SIZE
	.align		4
.L_63:
        /*0180*/ 	.byte	0x04, 0x12
        /*0182*/ 	.short	(.L_65 - .L_64)
	.align		4
.L_64:
        /*0184*/ 	.word	index@(toReal)
        /*0188*/ 	.word	0x00000000


	//----- nvinfo : EIATTR_MIN_STACK_SIZE
	.align		4
.L_65:
        /*018c*/ 	.byte	0x04, 0x12
        /*018e*/ 	.short	(.L_67 - .L_66)
	.align		4
.L_66:
        /*0190*/ 	.word	index@(toComplex)
        /*0194*/ 	.word	0x00000000


	//----- nvinfo : EIATTR_MIN_STACK_SIZE
	.align		4
.L_67:
        /*0198*/ 	.byte	0x04, 0x12
        /*019a*/ 	.short	(.L_69 - .L_68)
	.align		4
.L_68:
        /*019c*/ 	.word	index@(scaleWithVariances)
        /*01a0*/ 	.word	0x00000000


	//----- nvinfo : EIATTR_MIN_STACK_SIZE
	.align		4
.L_69:
        /*01a4*/ 	.byte	0x04, 0x12
        /*01a6*/ 	.short	(.L_71 - .L_70)
	.align		4
.L_70:
        /*01a8*/ 	.word	index@(computeSquaredMagnitudes)
        /*01ac*/ 	.word	0x00000000
.L_71:


//--------------------- .nv.compat                --------------------------
	.section	.nv.compat,"",@"SHT_CUDA_COMPAT_INFO"
	.align	4
        /*0000*/ 	.byte	0x02, 0x09, 0x00, 0x00, 0x02, 0x02, 0x01, 0x00, 0x02, 0x05, 0x05, 0x00, 0x03, 0x07, 0x01, 0x01
        /*0010*/ 	.byte	0x02, 0x03, 0x00, 0x00, 0x02, 0x06, 0x01, 0x00, 0x04, 0x0b, 0x08, 0x00, 0x01, 0x00, 0x00, 0x00
        /*0020*/ 	.byte	0x00, 0x00, 0x00, 0x00


//--------------------- .nv.info.sumFloats        --------------------------
	.section	.nv.info.sumFloats,"",@"SHT_CUDA_INFO"
	.sectionflags	@""
	.align	4


	//----- nvinfo : EIATTR_CUDA_API_VERSION
	.align		4
        /*0000*/ 	.byte	0x04, 0x37
        /*0002*/ 	.short	(.L_73 - .L_72)
.L_72:
        /*0004*/ 	.word	0x00000082


	//----- nvinfo : EIATTR_KPARAM_INFO
	.align		4
.L_73:
        /*0008*/ 	.byte	0x04, 0x17
        /*000a*/ 	.short	(.L_75 - .L_74)
.L_74:
        /*000c*/ 	.word	0x00000000
        /*0010*/ 	.short	0x0002
        /*0012*/ 	.short	0x0010
        /*0014*/ 	.byte	0x00, 0xf0, 0x11, 0x00


	//----- nvinfo : EIATTR_KPARAM_INFO
	.align		4
.L_75:
        /*0018*/ 	.byte	0x04, 0x17
        /*001a*/ 	.short	(.L_77 - .L_76)
.L_76:
        /*001c*/ 	.word	0x00000000
        /*0020*/ 	.short	0x0001
        /*0022*/ 	.short	0x0008
        /*0024*/ 	.byte	0x00, 0xf5, 0x21, 0x00


	//----- nvinfo : EIATTR_KPARAM_INFO
	.align		4
.L_77:
        /*0028*/ 	.byte	0x04, 0x17
        /*002a*/ 	.short	(.L_79 - .L_78)
.L_78:
        /*002c*/ 	.word	0x00000000
        /*0030*/ 	.short	0x0000
        /*0032*/ 	.short	0x0000
        /*0034*/ 	.byte	0x00, 0xf5, 0x21, 0x00


	//----- nvinfo : EIATTR_SPARSE_MMA_MASK
	.align		4
.L_79:
        /*0038*/ 	.byte	0x03, 0x50
        /*003a*/ 	.short	0x0000


	//----- nvinfo : EIATTR_MAXREG_COUNT
	.align		4
        /*003c*/ 	.byte	0x03, 0x1b
        /*003e*/ 	.short	0x00ff


	//----- nvinfo : EIATTR_NUM_BARRIERS
	.align		4
        /*0040*/ 	.byte	0x02, 0x4c
        /*0042*/ 	.byte	0x01
	.zero		1


	//----- nvinfo : EIATTR_MERCURY_ISA_VERSION
	.align		4
        /*0044*/ 	.byte	0x03, 0x5f
        /*0046*/ 	.short	0x0101


	//----- nvinfo : EIATTR_VRC_CTA_INIT_COUNT
	.align		4
        /*0048*/ 	.byte	0x02, 0x4a
	.zero		1
	.zero		1


	//----- nvinfo : EIATTR_EXIT_INSTR_OFFSETS
	.align		4
        /*004c*/ 	.byte	0x04, 0x1c
        /*004e*/ 	.short	(.L_81 - .L_80)


	//   ....[0]....
.L_80:
        /*0050*/ 	.word	0x00000ab0


	//   ....[1]....
        /*0054*/ 	.word	0x00000af0


	//----- nvinfo : EIATTR_CRS_STACK_SIZE
	.align		4
.L_81:
        /*0058*/ 	.byte	0x04, 0x1e
        /*005a*/ 	.short	(.L_83 - .L_82)
.L_82:
        /*005c*/ 	.word	0x00000000


	//----- nvinfo : EIATTR_CBANK_PARAM_SIZE
	.align		4
.L_83:
        /*0060*/ 	.byte	0x03, 0x19
        /*0062*/ 	.short	0x0014


	//----- nvinfo : EIATTR_PARAM_CBANK
	.align		4
        /*0064*/ 	.byte	0x04, 0x0a
        /*0066*/ 	.short	(.L_85 - .L_84)
	.align		4
.L_84:
        /*0068*/ 	.word	index@(.nv.constant0.sumFloats)
        /*006c*/ 	.short	0x0380
        /*006e*/ 	.short	0x0014


	//----- nvinfo : EIATTR_SW_WAR
	.align		4
.L_85:
        /*0070*/ 	.byte	0x04, 0x36
        /*0072*/ 	.short	(.L_87 - .L_86)
.L_86:
        /*0074*/ 	.word	0x00000008
.L_87:


//--------------------- .nv.info.computeVarianceZeroMean --------------------------
	.section	.nv.info.computeVarianceZeroMean,"",@"SHT_CUDA_INFO"
	.sectionflags	@""
	.align	4


	//----- nvinfo : EIATTR_CUDA_API_VERSION
	.align		4
        /*0000*/ 	.byte	0x04, 0x37
        /*0002*/ 	.short	(.L_89 - .L_88)
.L_88:
        /*0004*/ 	.word	0x00000082


	//----- nvinfo : EIATTR_KPARAM_INFO
	.align		4
.L_89:
        /*0008*/ 	.byte	0x04, 0x17
        /*000a*/ 	.short	(.L_91 - .L_90)
.L_90:
        /*000c*/ 	.word	0x00000000
        /*0010*/ 	.short	0x0002
        /*0012*/ 	.short	0x0010
        /*0014*/ 	.byte	0x00, 0xf5, 0x21, 0x00


	//----- nvinfo : EIATTR_KPARAM_INFO
	.align		4
.L_91:
        /*0018*/ 	.byte	0x04, 0x17
        /*001a*/ 	.short	(.L_93 - .L_92)
.L_92:
        /*001c*/ 	.word	0x00000000
        /*0020*/ 	.short	0x0001
        /*0022*/ 	.short	0x0008
        /*0024*/ 	.byte	0x00, 0xf5, 0x21, 0x00


	//----- nvinfo : EIATTR_KPARAM_INFO
	.align		4
.L_93:
        /*0028*/ 	.byte	0x04, 0x17
        /*002a*/ 	.short	(.L_95 - .L_94)
.L_94:
        /*002c*/ 	.word	0x00000000
        /*0030*/ 	.short	0x0000
        /*0032*/ 	.short	0x0000
        /*0034*/ 	.byte	0x00, 0xf0, 0x11, 0x00


	//----- nvinfo : EIATTR_SPARSE_MMA_MASK
	.align		4
.L_95:
        /*0038*/ 	.byte	0x03, 0x50
        /*003a*/ 	.short	0x0000


	//----- nvinfo : EIATTR_MAXREG_COUNT
	.align		4
        /*003c*/ 	.byte	0x03, 0x1b
        /*003e*/ 	.short	0x00ff


	//----- nvinfo : EIATTR_NUM_BARRIERS
	.align		4
        /*0040*/ 	.byte	0x02, 0x4c
        /*0042*/ 	.byte	0x01
	.zero		1


	//----- nvinfo : EIATTR_MERCURY_ISA_VERSION
	.align		4
        /*0044*/ 	.byte	0x03, 0x5f
        /*0046*/ 	.short	0x0101


	//----- nvinfo : EIATTR_VRC_CTA_INIT_COUNT
	.align		4
        /*0048*/ 	.byte	0x02, 0x4a
	.zero		1
	.zero		1


	//----- nvinfo : EIATTR_EXIT_INSTR_OFFSETS
	.align		4
        /*004c*/ 	.byte	0x04, 0x1c
        /*004e*/ 	.short	(.L_97 - .L_96)


	//   ....[0]....
.L_96:
        /*0050*/ 	.word	0x000007a0


	//   ....[1]....
        /*0054*/ 	.word	0x000008e0


	//----- nvinfo : EIATTR_CRS_STACK_SIZE
	.align		4
.L_97:
        /*0058*/ 	.byte	0x04, 0x1e
        /*005a*/ 	.short	(.L_99 - .L_98)
.L_98:
        /*005c*/ 	.word	0x00000000


	//----- nvinfo : EIATTR_CBANK_PARAM_SIZE
	.align		4
.L_99:
        /*0060*/ 	.byte	0x03, 0x19
        /*0062*/ 	.short	0x0018


	//----- nvinfo : EIATTR_PARAM_CBANK
	.align		4
        /*0064*/ 	.byte	0x04, 0x0a
        /*0066*/ 	.short	(.L_101 - .L_100)
	.align		4
.L_100:
        /*0068*/ 	.word	index@(.nv.constant0.computeVarianceZeroMean)
        /*006c*/ 	.short	0x0380
        /*006e*/ 	.short	0x0018


	//----- nvinfo : EIATTR_SW_WAR
	.align		4
.L_101:
        /*0070*/ 	.byte	0x04, 0x36
        /*0072*/ 	.short	(.L_103 - .L_102)
.L_102:
        /*0074*/ 	.word	0x00000008
.L_103:


//--------------------- .nv.info.computeVarianceEstimates_naive --------------------------
	.section	.nv.info.computeVarianceEstimates_naive,"",@"SHT_CUDA_INFO"
	.sectionflags	@""
	.align	4


	//----- nvinfo : EIATTR_CUDA_API_VERSION
	.align		4
        /*0000*/ 	.byte	0x04, 0x37
        /*0002*/ 	.short	(.L_105 - .L_104)
.L_104:
        /*0004*/ 	.word	0x00000082


	//----- nvinfo : EIATTR_KPARAM_INFO
	.align		4
.L_105:
        /*0008*/ 	.byte	0x04, 0x17
        /*000a*/ 	.short	(.L_107 - .L_106)
.L_106:
        /*000c*/ 	.word	0x00000000
        /*0010*/ 	.short	0x0003
        /*0012*/ 	.short	0x0010
        /*0014*/ 	.byte	0x00, 0xf5, 0x21, 0x00


	//----- nvinfo : EIATTR_KPARAM_INFO
	.align		4
.L_107:
        /*0018*/ 	.byte	0x04, 0x17
        /*001a*/ 	.short	(.L_109 - .L_108)
.L_108:
        /*001c*/ 	.word	0x00000000
        /*0020*/ 	.short	0x0002
        /*0022*/ 	.short	0x0008
        /*0024*/ 	.byte	0x00, 0xf5, 0x21, 0x00


	//----- nvinfo : EIATTR_KPARAM_INFO
	.align		4
.L_109:
        /*0028*/ 	.byte	0x04, 0x17
        /*002a*/ 	.short	(.L_111 - .L_110)
.L_110:
        /*002c*/ 	.word	0x00000000
        /*0030*/ 	.short	0x0001
        /*0032*/ 	.short	0x0004
        /*0034*/ 	.byte	0x00, 0xf0, 0x11, 0x00


	//----- nvinfo : EIATTR_KPARAM_INFO
	.align		4
.L_111:
        /*0038*/ 	.byte	0x04, 0x17
        /*003a*/ 	.short	(.L_113 - .L_112)
.L_112:
        /*003c*/ 	.word	0x00000000
        /*0040*/ 	.short	0x0000
        /*0042*/ 	.short	0x0000
        /*0044*/ 	.byte	0x00, 0xf0, 0x11, 0x00


	//----- nvinfo : EIATTR_SPARSE_MMA_MASK
	.align		4
.L_113:
        /*0048*/ 	.byte	0x03, 0x50
        /*004a*/ 	.short	0x0000


	//----- nvinfo : EIATTR_MAXREG_COUNT
	.align		4
        /*004c*/ 	.byte	0x03, 0x1b
        /*004e*/ 	.short	0x00ff


	//----- nvinfo : EIATTR_MERCURY_ISA_VERSION
	.align		4
        /*0050*/ 	.byte	0x03, 0x5f
        /*0052*/ 	.short	0x0101


	//----- nvinfo : EIATTR_VRC_CTA_INIT_COUNT
	.align		4
        /*0054*/ 	.byte	0x02, 0x4a
	.zero		1
	.zero		1


	//----- nvinfo : EIATTR_EXIT_INSTR_OFFSETS
	.align		4
        /*0058*/ 	.byte	0x04, 0x1c
        /*005a*/ 	.short	(.L_115 - .L_114)


	//   ....[0]....
.L_114:
        /*005c*/ 	.word	0x000000a0


	//   ....[1]....
        /*0060*/ 	.word	0x000018b0


	//----- nvinfo : EIATTR_CRS_STACK_SIZE
	.align		4
.L_115:
        /*0064*/ 	.byte	0x04, 0x1e
        /*0066*/ 	.short	(.L_117 - .L_116)
.L_116:
        /*0068*/ 	.word	0x00000000


	//----- nvinfo : EIATTR_CBANK_PARAM_SIZE
	.align		4
.L_117:
        /*006c*/ 	.byte	0x03, 0x19
        /*006e*/ 	.short	0x0018


	//----- nvinfo : EIATTR_PARAM_CBANK
	.align		4
        /*0070*/ 	.byte	0x04, 0x0a
        /*0072*/ 	.short	(.L_119 - .L_118)
	.align		4
.L_118:
        /*0074*/ 	.word	index@(.nv.constant0.computeVarianceEstimates_naive)
        /*0078*/ 	.short	0x0380
        /*007a*/ 	.short	0x0018


	//----- nvinfo : EIATTR_SW_WAR
	.align		4
.L_119:
        /*007c*/ 	.byte	0x04, 0x36
        /*007e*/ 	.short	(.L_121 - .L_120)
.L_120:
        /*0080*/ 	.word	0x00000008
.L_121:


//--------------------- .nv.info.computeVarianceEstimates --------------------------
	.section	.nv.info.computeVarianceEstimates,"",@"SHT_CUDA_INFO"
	.sectionflags	@""
	.align	4


	//----- nvinfo : EIATTR_CUDA_API_VERSION
	.align		4
        /*0000*/ 	.byte	0x04, 0x37
        /*0002*/ 	.short	(.L_123 - .L_122)
.L_122:
        /*0004*/ 	.word	0x00000082


	//----- nvinfo : EIATTR_KPARAM_INFO
	.align		4
.L_123:
        /*0008*/ 	.byte	0x04, 0x17
        /*000a*/ 	.short	(.L_125 - .L_124)
.L_124:
        /*000c*/ 	.word	0x00000000
        /*0010*/ 	.short	0x0003
        /*0012*/ 	.short	0x0010
        /*0014*/ 	.byte	0x00, 0xf5, 0x21, 0x00


	//----- nvinfo : EIATTR_KPARAM_INFO
	.align		4
.L_125:
        /*0018*/ 	.byte	0x04, 0x17
        /*001a*/ 	.short	(.L_127 - .L_126)
.L_126:
        /*001c*/ 	.word	0x00000000
        /*0020*/ 	.short	0x0002
        /*0022*/ 	.short	0x0008
        /*0024*/ 	.byte	0x00, 0xf5, 0x21, 0x00


	//----- nvinfo : EIATTR_KPARAM_INFO
	.align		4
.L_127:
        /*0028*/ 	.byte	0x04, 0x17
        /*002a*/ 	.short	(.L_129 - .L_128)
.L_128:
        /*002c*/ 	.word	0x00000000
        /*0030*/ 	.short	0x0001
        /*0032*/ 	.short	0x0004
        /*0034*/ 	.byte	0x00, 0xf0, 0x11, 0x00


	//----- nvinfo : EIATTR_KPARAM_INFO
	.align		4
.L_129:
        /*0038*/ 	.byte	0x04, 0x17
        /*003a*/ 	.short	(.L_131 - .L_130)
.L_130:
        /*003c*/ 	.word	0x00000000
        /*0040*/ 	.short	0x0000
        /*0042*/ 	.short	0x0000
        /*0044*/ 	.byte	0x00, 0xf0, 0x11, 0x00


	//----- nvinfo : EIATTR_SPARSE_MMA_MASK
	.align		4
.L_131:
        /*0048*/ 	.byte	0x03, 0x50
        /*004a*/ 	.short	0x0000


	//----- nvinfo : EIATTR_MAXREG_COUNT
	.align		4
        /*004c*/ 	.byte	0x03, 0x1b
        /*004e*/ 	.short	0x00ff


	//----- nvinfo : EIATTR_NUM_BARRIERS
	.align		4
        /*0050*/ 	.byte	0x02, 0x4c
        /*0052*/ 	.byte	0x01
	.zero		1


	//----- nvinfo : EIATTR_MERCURY_ISA_VERSION
	.align		4
        /*0054*/ 	.byte	0x03, 0x5f
        /*0056*/ 	.short	0x0101


	//----- nvinfo : EIATTR_VRC_CTA_INIT_COUNT
	.align		4
        /*0058*/ 	.byte	0x02, 0x4a
	.zero		1
	.zero		1


	//----- nvinfo : EIATTR_EXIT_INSTR_OFFSETS
	.align		4
        /*005c*/ 	.byte	0x04, 0x1c
        /*005e*/ 	.short	(.L_133 - .L_132)


	//   ....[0]....
.L_132:
        /*0060*/ 	.word	0x000003c0


	//   ....[1]....
        /*0064*/ 	.word	0x00001300


	//----- nvinfo : EIATTR_CRS_STACK_SIZE
	.align		4
.L_133:
        /*0068*/ 	.byte	0x04, 0x1e
        /*006a*/ 	.short	(.L_135 - .L_134)
.L_134:
        /*006c*/ 	.word	0x00000000


	//----- nvinfo : EIATTR_CBANK_PARAM_SIZE
	.align		4
.L_135:
        /*0070*/ 	.byte	0x03, 0x19
        /*0072*/ 	.short	0x0018


	//----- nvinfo : EIATTR_PARAM_CBANK
	.align		4
        /*0074*/ 	.byte	0x04, 0x0a
        /*0076*/ 	.short	(.L_137 - .L_136)
	.align		4
.L_136:
        /*0078*/ 	.word	index@(.nv.constant0.computeVarianceEstimates)
        /*007c*/ 	.short	0x0380
        /*007e*/ 	.short	0x0018


	//----- nvinfo : EIATTR_SW_WAR
	.align		4
.L_137:
        /*0080*/ 	.byte	0x04, 0x36
        /*0082*/ 	.short	(.L_139 - .L_138)
.L_138:
        /*0084*/ 	.word	0x00000008
.L_139:


//--------------------- .nv.info.normalize        --------------------------
	.section	.nv.info.normalize,"",@"SHT_CUDA_INFO"
	.sectionflags	@""
	.align	4


	//----- nvinfo : EIATTR_CUDA_API_VERSION
	.align		4
        /*0000*/ 	.byte	0x04, 0x37
        /*0002*/ 	.short	(.L_141 - .L_140)
.L_140:
        /*0004*/ 	.word	0x00000082


	//----- nvinfo : EIATTR_KPARAM_INFO
	.align		4
.L_141:
        /*0008*/ 	.byte	0x04, 0x17
        /*000a*/ 	.short	(.L_143 - .L_142)
.L_142:
        /*000c*/ 	.word	0x00000000
        /*0010*/ 	.short	0x0003
        /*0012*/ 	.short	0x0010
        /*0014*/ 	.byte	0x00, 0xf5, 0x21, 0x00


	//----- nvinfo : EIATTR_KPARAM_INFO
	.align		4
.L_143:
        /*0018*/ 	.byte	0x04, 0x17
        /*001a*/ 	.short	(.L_145 - .L_144)
.L_144:
        /*001c*/ 	.word	0x00000000
        /*0020*/ 	.short	0x0002
        /*0022*/ 	.short	0x0008
        /*0024*/ 	.byte	0x00, 0xf5, 0x21, 0x00


	//----- nvinfo : EIATTR_KPARAM_INFO
	.align		4
.L_145:
        /*0028*/ 	.byte	0x04, 0x17
        /*002a*/ 	.short	(.L_147 - .L_146)
.L_146:
        /*002c*/ 	.word	0x00000000
        /*0030*/ 	.short	0x0001
        /*0032*/ 	.short	0x0004
        /*0034*/ 	.byte	0x00, 0xf0, 0x11, 0x00


	//----- nvinfo : EIATTR_KPARAM_INFO
	.align		4
.L_147:
        /*0038*/ 	.byte	0x04, 0x17
        /*003a*/ 	.short	(.L_149 - .L_148)
.L_148:
        /*003c*/ 	.word	0x00000000
        /*0040*/ 	.short	0x0000
        /*0042*/ 	.short	0x0000
        /*0044*/ 	.byte	0x00, 0xf0, 0x11, 0x00


	//----- nvinfo : EIATTR_SPARSE_MMA_MASK
	.align		4
.L_149:
        /*0048*/ 	.byte	0x03, 0x50
        /*004a*/ 	.short	0x0000


	//----- nvinfo : EIATTR_MAXREG_COUNT
	.align		4
        /*004c*/ 	.byte	0x03, 0x1b
        /*004e*/ 	.short	0x00ff


	//----- nvinfo : EIATTR_MERCURY_ISA_VERSION
	.align		4
        /*0050*/ 	.byte	0x03, 0x5f
        /*0052*/ 	.short	0x0101


	//----- nvinfo : EIATTR_VRC_CTA_INIT_COUNT
	.align		4
        /*0054*/ 	.byte	0x02, 0x4a
	.zero		1
	.zero		1


	//----- nvinfo : EIATTR_EXIT_INSTR_OFFSETS
	.align		4
        /*0058*/ 	.byte	0x04, 0x1c
        /*005a*/ 	.short	(.L_151 - .L_150)


	//   ....[0]....
.L_150:
        /*005c*/ 	.word	0x000000a0


	//   ....[1]....
        /*0060*/ 	.word	0x00000330


	//----- nvinfo : EIATTR_CRS_STACK_SIZE
	.align		4
.L_151:
        /*0064*/ 	.byte	0x04, 0x1e
        /*0066*/ 	.short	(.L_153 - .L_152)
.L_152:
        /*0068*/ 	.word	0x00000000


	//----- nvinfo : EIATTR_CBANK_PARAM_SIZE
	.align		4
.L_153:
        /*006c*/ 	.byte	0x03, 0x19
        /*006e*/ 	.short	0x0018


	//----- nvinfo : EIATTR_PARAM_CBANK
	.align		4
        /*0070*/ 	.byte	0x04, 0x0a
        /*0072*/ 	.short	(.L_155 - .L_154)
	.align		4
.L_154:
        /*0074*/ 	.word	index@(.nv.constant0.normalize)
        /*0078*/ 	.short	0x0380
        /*007a*/ 	.short	0x0018


	//----- nvinfo : EIATTR_SW_WAR
	.align		4
.L_155:
        /*007c*/ 	.byte	0x04, 0x36
        /*007e*/ 	.short	(.L_157 - .L_156)
.L_156:
        /*0080*/ 	.word	0x00000008
.L_157:


//--------------------- .nv.info.normalizeToReal  --------------------------
	.section	.nv.info.normalizeToReal,"",@"SHT_CUDA_INFO"
	.sectionflags	@""
	.align	4


	//----- nvinfo : EIATTR_CUDA_API_VERSION
	.align		4
        /*0000*/ 	.byte	0x04, 0x37
        /*0002*/ 	.short	(.L_159 - .L_158)
.L_158:
        /*0004*/ 	.word	0x00000082


	//----- nvinfo : EIATTR_KPARAM_INFO
	.align		4
.L_159:
        /*0008*/ 	.byte	0x04, 0x17
        /*000a*/ 	.short	(.L_161 - .L_160)
.L_160:
        /*000c*/ 	.word	0x00000000
        /*0010*/ 	.short	0x0003
        /*0012*/ 	.short	0x0010
        /*0014*/ 	.byte	0x00, 0xf5, 0x21, 0x00


	//----- nvinfo : EIATTR_KPARAM_INFO
	.align		4
.L_161:
        /*0018*/ 	.byte	0x04, 0x17
        /*001a*/ 	.short	(.L_163 - .L_162)
.L_162:
        /*001c*/ 	.word	0x00000000
        /*0020*/ 	.short	0x0002
        /*0022*/ 	.short	0x0008
        /*0024*/ 	.byte	0x00, 0xf5, 0x21, 0x00


	//----- nvinfo : EIATTR_KPARAM_INFO
	.align		4
.L_163:
        /*0028*/ 	.byte	0x04, 0x17
        /*002a*/ 	.short	(.L_165 - .L_164)
.L_164:
        /*002c*/ 	.word	0x00000000
        /*0030*/ 	.short	0x0001
        /*0032*/ 	.short	0x0004
        /*0034*/ 	.byte	0x00, 0xf0, 0x11, 0x00


	//----- nvinfo : EIATTR_KPARAM_INFO
	.align		4
.L_165:
        /*0038*/ 	.byte	0x04, 0x17
        /*003a*/ 	.short	(.L_167 - .L_166)
.L_166:
        /*003c*/ 	.word	0x00000000
        /*0040*/ 	.short	0x0000
        /*0042*/ 	.short	0x0000
        /*0044*/ 	.byte	0x00, 0xf0, 0x11, 0x00


	//----- nvinfo : EIATTR_SPARSE_MMA_MASK
	.align		4
.L_167:
        /*0048*/ 	.byte	0x03, 0x50
        /*004a*/ 	.short	0x0000


	//----- nvinfo : EIATTR_MAXREG_COUNT
	.align		4
        /*004c*/ 	.byte	0x03, 0x1b
        /*004e*/ 	.short	0x00ff


	//----- nvinfo : EIATTR_MERCURY_ISA_VERSION
	.align		4
        /*0050*/ 	.byte	0x03, 0x5f
        /*0052*/ 	.short	0x0101


	//----- nvinfo : EIATTR_VRC_CTA_INIT_COUNT
	.align		4
        /*0054*/ 	.byte	0x02, 0x4a
	.zero		1
	.zero		1


	//----- nvinfo : EIATTR_EXIT_INSTR_OFFSETS
	.align		4
        /*0058*/ 	.byte	0x04, 0x1c
        /*005a*/ 	.short	(.L_169 - .L_168)


	//   ....[0]....
.L_168:
        /*005c*/ 	.word	0x000000a0


	//   ....[1]....
        /*0060*/ 	.word	0x00000250


	//----- nvinfo : EIATTR_CRS_STACK_SIZE
	.align		4
.L_169:
        /*0064*/ 	.byte	0x04, 0x1e
        /*0066*/ 	.short	(.L_171 - .L_170)
.L_170:
        /*0068*/ 	.word	0x00000000


	//----- nvinfo : EIATTR_CBANK_PARAM_SIZE
	.align		4
.L_171:
        /*006c*/ 	.byte	0x03, 0x19
        /*006e*/ 	.short	0x0018


	//----- nvinfo : EIATTR_PARAM_CBANK
	.align		4
        /*0070*/ 	.byte	0x04, 0x0a
        /*0072*/ 	.short	(.L_173 - .L_172)
	.align		4
.L_172:
        /*0074*/ 	.word	index@(.nv.constant0.normalizeToReal)
        /*0078*/ 	.short	0x0380
        /*007a*/ 	.short	0x0018


	//----- nvinfo : EIATTR_SW_WAR
	.align		4
.L_173:
        /*007c*/ 	.byte	0x04, 0x36
        /*007e*/ 	.short	(.L_175 - .L_174)
.L_174:
        /*0080*/ 	.word	0x00000008
.L_175:


//--------------------- .nv.info.toReal           --------------------------
	.section	.nv.info.toReal,"",@"SHT_CUDA_INFO"
	.sectionflags	@""
	.align	4


	//----- nvinfo : EIATTR_CUDA_API_VERSION
	.align		4
        /*0000*/ 	.byte	0x04, 0x37
        /*0002*/ 	.short	(.L_177 - .L_176)
.L_176:
        /*0004*/ 	.word	0x00000082


	//----- nvinfo : EIATTR_KPARAM_INFO
	.align		4
.L_177:
        /*0008*/ 	.byte	0x04, 0x17
        /*000a*/ 	.short	(.L_179 - .L_178)
.L_178:
        /*000c*/ 	.word	0x00000000
        /*0010*/ 	.short	0x0003
        /*0012*/ 	.short	0x0010
        /*0014*/ 	.byte	0x00, 0xf5, 0x21, 0x00


	//----- nvinfo : EIATTR_KPARAM_INFO
	.align		4
.L_179:
        /*0018*/ 	.byte	0x04, 0x17
        /*001a*/ 	.short	(.L_181 - .L_180)
.L_180:
        /*001c*/ 	.word	0x00000000
        /*0020*/ 	.short	0x0002
        /*0022*/ 	.short	0x0008
        /*0024*/ 	.byte	0x00, 0xf5, 0x21, 0x00


	//----- nvinfo : EIATTR_KPARAM_INFO
	.align		4
.L_181:
        /*0028*/ 	.byte	0x04, 0x17
        /*002a*/ 	.short	(.L_183 - .L_182)
.L_182:
        /*002c*/ 	.word	0x00000000
        /*0030*/ 	.short	0x0001
        /*0032*/ 	.short	0x0004
        /*0034*/ 	.byte	0x00, 0xf0, 0x11, 0x00


	//----- nvinfo : EIATTR_KPARAM_INFO
	.align		4
.L_183:
        /*0038*/ 	.byte	0x04, 0x17
        /*003a*/ 	.short	(.L_185 - .L_184)
.L_184:
        /*003c*/ 	.word	0x00000000
        /*0040*/ 	.short	0x0000
        /*0042*/ 	.short	0x0000
        /*0044*/ 	.byte	0x00, 0xf0, 0x11, 0x00


	//----- nvinfo : EIATTR_SPARSE_MMA_MASK
	.align		4
.L_185:
        /*0048*/ 	.byte	0x03, 0x50
        /*004a*/ 	.short	0x0000


	//----- nvinfo : EIATTR_MAXREG_COUNT
	.align		4
        /*004c*/ 	.byte	0x03, 0x1b
        /*004e*/ 	.short	0x00ff


	//----- nvinfo : EIATTR_MERCURY_ISA_VERSION
	.align		4
        /*0050*/ 	.byte	0x03, 0x5f
        /*0052*/ 	.short	0x0101


	//----- nvinfo : EIATTR_VRC_CTA_INIT_COUNT
	.align		4
        /*0054*/ 	.byte	0x02, 0x4a
	.zero		1
	.zero		1


	//----- nvinfo : EIATTR_EXIT_INSTR_OFFSETS
	.align		4
        /*0058*/ 	.byte	0x04, 0x1c
        /*005a*/ 	.short	(.L_187 - .L_186)


	//   ....[0]....
.L_186:
        /*005c*/ 	.word	0x000000a0


	//   ....[1]....
        /*0060*/ 	.word	0x00000140


	//----- nvinfo : EIATTR_CBANK_PARAM_SIZE
	.align		4
.L_187:
        /*0064*/ 	.byte	0x03, 0x19
        /*0066*/ 	.short	0x0018


	//----- nvinfo : EIATTR_PARAM_CBANK
	.align		4
        /*0068*/ 	.byte	0x04, 0x0a
        /*006a*/ 	.short	(.L_189 - .L_188)
	.align		4
.L_188:
        /*006c*/ 	.word	index@(.nv.constant0.toReal)
        /*0070*/ 	.short	0x0380
        /*0072*/ 	.short	0x0018


	//----- nvinfo : EIATTR_SW_WAR
	.align		4
.L_189:
        /*0074*/ 	.byte	0x04, 0x36
        /*0076*/ 	.short	(.L_191 - .L_190)
.L_190:
        /*0078*/ 	.word	0x00000008
.L_191:


//--------------------- .nv.info.toComplex        --------------------------
	.section	.nv.info.toComplex,"",@"SHT_CUDA_INFO"
	.sectionflags	@""
	.align	4


	//----- nvinfo : EIATTR_CUDA_API_VERSION
	.align		4
        /*0000*/ 	.byte	0x04, 0x37
        /*0002*/ 	.short	(.L_193 - .L_192)
.L_192:
        /*0004*/ 	.word	0x00000082


	//----- nvinfo : EIATTR_KPARAM_INFO
	.align		4
.L_193:
        /*0008*/ 	.byte	0x04, 0x17
        /*000a*/ 	.short	(.L_195 - .L_194)
.L_194:
        /*000c*/ 	.word	0x00000000
        /*0010*/ 	.short	0x0003
        /*0012*/ 	.short	0x0010
        /*0014*/ 	.byte	0x00, 0xf5, 0x21, 0x00


	//----- nvinfo : EIATTR_KPARAM_INFO
	.align		4
.L_195:
        /*0018*/ 	.byte	0x04, 0x17
        /*001a*/ 	.short	(.L_197 - .L_196)
.L_196:
        /*001c*/ 	.word	0x00000000
        /*0020*/ 	.short	0x0002
        /*0022*/ 	.short	0x0008
        /*0024*/ 	.byte	0x00, 0xf5, 0x21, 0x00


	//----- nvinfo : EIATTR_KPARAM_INFO
	.align		4
.L_197:
        /*0028*/ 	.byte	0x04, 0x17
        /*002a*/ 	.short	(.L_199 - .L_198)
.L_198:
        /*002c*/ 	.word	0x00000000
        /*0030*/ 	.short	0x0001
        /*0032*/ 	.short	0x0004
        /*0034*/ 	.byte	0x00, 0xf0, 0x11, 0x00


	//----- nvinfo : EIATTR_KPARAM_INFO
	.align		4
.L_199:
        /*0038*/ 	.byte	0x04, 0x17
        /*003a*/ 	.short	(.L_201 - .L_200)
.L_200:
        /*003c*/ 	.word	0x00000000
        /*0040*/ 	.short	0x0000
        /*0042*/ 	.short	0x0000
        /*0044*/ 	.byte	0x00, 0xf0, 0x11, 0x00


	//----- nvinfo : EIATTR_SPARSE_MMA_MASK
	.align		4
.L_201:
        /*0048*/ 	.byte	0x03, 0x50
        /*004a*/ 	.short	0x0000


	//----- nvinfo : EIATTR_MAXREG_COUNT
	.align		4
        /*004c*/ 	.byte	0x03, 0x1b
        /*004e*/ 	.short	0x00ff


	//----- nvinfo : EIATTR_MERCURY_ISA_VERSION
	.align		4
        /*0050*/ 	.byte	0x03, 0x5f
        /*0052*/ 	.short	0x0101


	//----- nvinfo : EIATTR_VRC_CTA_INIT_COUNT
	.align		4
        /*0054*/ 	.byte	0x02, 0x4a
	.zero		1
	.zero		1


	//----- nvinfo : EIATTR_EXIT_INSTR_OFFSETS
	.align		4
        /*0058*/ 	.byte	0x04, 0x1c
        /*005a*/ 	.short	(.L_203 - .L_202)


	//   ....[0]....
.L_202:
        /*005c*/ 	.word	0x000000a0


	//   ....[1]....
        /*0060*/ 	.word	0x00000150


	//----- nvinfo : EIATTR_CBANK_PARAM_SIZE
	.align		4
.L_203:
        /*0064*/ 	.byte	0x03, 0x19
        /*0066*/ 	.short	0x0018


	//----- nvinfo : EIATTR_PARAM_CBANK
	.align		4
        /*0068*/ 	.byte	0x04, 0x0a
        /*006a*/ 	.short	(.L_205 - .L_204)
	.align		4
.L_204:
        /*006c*/ 	.word	index@(.nv.constant0.toComplex)
        /*0070*/ 	.short	0x0380
        /*0072*/ 	.short	0x0018


	//----- nvinfo : EIATTR_SW_WAR
	.align		4
.L_205:
        /*0074*/ 	.byte	0x04, 0x36
        /*0076*/ 	.short	(.L_207 - .L_206)
.L_206:
        /*0078*/ 	.word	0x00000008
.L_207:


//--------------------- .nv.info.scaleWithVariances --------------------------
	.section	.nv.info.scaleWithVariances,"",@"SHT_CUDA_INFO"
	.sectionflags	@""
	.align	4


	//----- nvinfo : EIATTR_CUDA_API_VERSION
	.align		4
        /*0000*/ 	.byte	0x04, 0x37
        /*0002*/ 	.short	(.L_209 - .L_208)
.L_208:
        /*0004*/ 	.word	0x00000082


	//----- nvinfo : EIATTR_KPARAM_INFO
	.align		4
.L_209:
        /*0008*/ 	.byte	0x04, 0x17
        /*000a*/ 	.short	(.L_211 - .L_210)
.L_210:
        /*000c*/ 	.word	0x00000000
        /*0010*/ 	.short	0x0005
        /*0012*/ 	.short	0x0020
        /*0014*/ 	.byte	0x00, 0xf5, 0x21, 0x00


	//----- nvinfo : EIATTR_KPARAM_INFO
	.align		4
.L_211:
        /*0018*/ 	.byte	0x04, 0x17
        /*001a*/ 	.short	(.L_213 - .L_212)
.L_212:
        /*001c*/ 	.word	0x00000000
        /*0020*/ 	.short	0x0004
        /*0022*/ 	.short	0x0018
        /*0024*/ 	.byte	0x00, 0xf5, 0x21, 0x00


	//----- nvinfo : EIATTR_KPARAM_INFO
	.align		4
.L_213:
        /*0028*/ 	.byte	0x04, 0x17
        /*002a*/ 	.short	(.L_215 - .L_214)
.L_214:
        /*002c*/ 	.word	0x00000000
        /*0030*/ 	.short	0x0003
        /*0032*/ 	.short	0x0010
        /*0034*/ 	.byte	0x00, 0xf5, 0x21, 0x00


	//----- nvinfo : EIATTR_KPARAM_INFO
	.align		4
.L_215:
        /*0038*/ 	.byte	0x04, 0x17
        /*003a*/ 	.short	(.L_217 - .L_216)
.L_216:
        /*003c*/ 	.word	0x00000000
        /*0040*/ 	.short	0x0002
        /*0042*/ 	.short	0x0008
        /*0044*/ 	.byte	0x00, 0xf5, 0x21, 0x00


	//----- nvinfo : EIATTR_KPARAM_INFO
	.align		4
.L_217:
        /*0048*/ 	.byte	0x04, 0x17
        /*004a*/ 	.short	(.L_219 - .L_218)
.L_218:
        /*004c*/ 	.word	0x00000000
        /*0050*/ 	.short	0x0001
        /*0052*/ 	.short	0x0004
        /*0054*/ 	.byte	0x00, 0xf0, 0x11, 0x00


	//----- nvinfo : EIATTR_KPARAM_INFO
	.align		4
.L_219:
        /*0058*/ 	.byte	0x04, 0x17
        /*005a*/ 	.short	(.L_221 - .L_220)
.L_220:
        /*005c*/ 	.word	0x00000000
        /*0060*/ 	.short	0x0000
        /*0062*/ 	.short	0x0000
        /*0064*/ 	.byte	0x00, 0xf0, 0x11, 0x00


	//----- nvinfo : EIATTR_SPARSE_MMA_MASK
	.align		4
.L_221:
        /*0068*/ 	.byte	0x03, 0x50
        /*006a*/ 	.short	0x0000


	//----- nvinfo : EIATTR_MAXREG_COUNT
	.align		4
        /*006c*/ 	.byte	0x03, 0x1b
        /*006e*/ 	.short	0x00ff


	//----- nvinfo : EIATTR_MERCURY_ISA_VERSION
	.align		4
        /*0070*/ 	.byte	0x03, 0x5f
        /*0072*/ 	.short	0x0101


	//----- nvinfo : EIATTR_VRC_CTA_INIT_COUNT
	.align		4
        /*0074*/ 	.byte	0x02, 0x4a
	.zero		1
	.zero		1


	//----- nvinfo : EIATTR_EXIT_INSTR_OFFSETS
	.align		4
        /*0078*/ 	.byte	0x04, 0x1c
        /*007a*/ 	.short	(.L_223 - .L_222)


	//   ....[0]....
.L_222:
        /*007c*/ 	.word	0x000000a0


	//   ....[1]....
        /*0080*/ 	.word	0x000002d0


	//----- nvinfo : EIATTR_CRS_STACK_SIZE
	.align		4
.L_223:
        /*0084*/ 	.byte	0x04, 0x1e
        /*0086*/ 	.short	(.L_225 - .L_224)
.L_224:
        /*0088*/ 	.word	0x00000000


	//----- nvinfo : EIATTR_CBANK_PARAM_SIZE
	.align		4
.L_225:
        /*008c*/ 	.byte	0x03, 0x19
        /*008e*/ 	.short	0x0028


	//----- nvinfo : EIATTR_PARAM_CBANK
	.align		4
        /*0090*/ 	.byte	0x04, 0x0a
        /*0092*/ 	.short	(.L_227 - .L_226)
	.align		4
.L_226:
        /*0094*/ 	.word	index@(.nv.constant0.scaleWithVariances)
        /*0098*/ 	.short	0x0380
        /*009a*/ 	.short	0x0028


	//----- nvinfo : EIATTR_SW_WAR
	.align		4
.L_227:
        /*009c*/ 	.byte	0x04, 0x36
        /*009e*/ 	.short	(.L_229 - .L_228)
.L_228:
        /*00a0*/ 	.word	0x00000008
.L_229:


//--------------------- .nv.info.computeSquaredMagnitudes --------------------------
	.section	.nv.info.computeSquaredMagnitudes,"",@"SHT_CUDA_INFO"
	.sectionflags	@""
	.align	4


	//----- nvinfo : EIATTR_CUDA_API_VERSION
	.align		4
        /*0000*/ 	.byte	0x04, 0x37
        /*0002*/ 	.short	(.L_231 - .L_230)
.L_230:
        /*0004*/ 	.word	0x00000082


	//----- nvinfo : EIATTR_KPARAM_INFO
	.align		4
.L_231:
        /*0008*/ 	.byte	0x04, 0x17
        /*000a*/ 	.short	(.L_233 - .L_232)
.L_232:
        /*000c*/ 	.word	0x00000000
        /*0010*/ 	.short	0x0003
        /*0012*/ 	.short	0x0010
        /*0014*/ 	.byte	0x00, 0xf5, 0x21, 0x00


	//----- nvinfo : EIATTR_KPARAM_INFO
	.align		4
.L_233:
        /*0018*/ 	.byte	0x04, 0x17
        /*001a*/ 	.short	(.L_235 - .L_234)
.L_234:
        /*001c*/ 	.word	0x00000000
        /*0020*/ 	.short	0x0002
        /*0022*/ 	.short	0x0008
        /*0024*/ 	.byte	0x00, 0xf5, 0x21, 0x00


	//----- nvinfo : EIATTR_KPARAM_INFO
	.align		4
.L_235:
        /*0028*/ 	.byte	0x04, 0x17
        /*002a*/ 	.short	(.L_237 - .L_236)
.L_236:
        /*002c*/ 	.word	0x00000000
        /*0030*/ 	.short	0x0001
        /*0032*/ 	.short	0x0004
        /*0034*/ 	.byte	0x00, 0xf0, 0x11, 0x00


	//----- nvinfo : EIATTR_KPARAM_INFO
	.align		4
.L_237:
        /*0038*/ 	.byte	0x04, 0x17
        /*003a*/ 	.short	(.L_239 - .L_238)
.L_238:
        /*003c*/ 	.word	0x00000000
        /*0040*/ 	.short	0x0000
        /*0042*/ 	.short	0x0000
        /*0044*/ 	.byte	0x00, 0xf0, 0x11, 0x00


	//----- nvinfo : EIATTR_SPARSE_MMA_MASK
	.align		4
.L_239:
        /*0048*/ 	.byte	0x03, 0x50
        /*004a*/ 	.short	0x0000


	//----- nvinfo : EIATTR_MAXREG_COUNT
	.align		4
        /*004c*/ 	.byte	0x03, 0x1b
        /*004e*/ 	.short	0x00ff


	//----- nvinfo : EIATTR_MERCURY_ISA_VERSION
	.align		4
        /*0050*/ 	.byte	0x03, 0x5f
        /*0052*/ 	.short	0x0101


	//----- nvinfo : EIATTR_VRC_CTA_INIT_COUNT
	.align		4
        /*0054*/ 	.byte	0x02, 0x4a
	.zero		1
	.zero		1


	//----- nvinfo : EIATTR_EXIT_INSTR_OFFSETS
	.align		4
        /*0058*/ 	.byte	0x04, 0x1c
        /*005a*/ 	.short	(.L_241 - .L_240)


	//   ....[0]....
.L_240:
        /*005c*/ 	.word	0x000000a0


	//   ....[1]....
        /*0060*/ 	.word	0x00000170


	//----- nvinfo : EIATTR_CBANK_PARAM_SIZE
	.align		4
.L_241:
        /*0064*/ 	.byte	0x03, 0x19
        /*0066*/ 	.short	0x0018


	//----- nvinfo : EIATTR_PARAM_CBANK
	.align		4
        /*0068*/ 	.byte	0x04, 0x0a
        /*006a*/ 	.short	(.L_243 - .L_242)
	.align		4
.L_242:
        /*006c*/ 	.word	index@(.nv.constant0.computeSquaredMagnitudes)
        /*0070*/ 	.short	0x0380
        /*0072*/ 	.short	0x0018


	//----- nvinfo : EIATTR_SW_WAR
	.align		4
.L_243:
        /*0074*/ 	.byte	0x04, 0x36
        /*0076*/ 	.short	(.L_245 - .L_244)
.L_244:
        /*0078*/ 	.word	0x00000008
.L_245:


//--------------------- .nv.callgraph             --------------------------
	.section	.nv.callgraph,"",@"SHT_CUDA_CALLGRAPH"
	.align	4
	.sectionentsize	8
	.align		4
        /*0000*/ 	.word	0x00000000
	.align		4
        /*0004*/ 	.word	0xffffffff
	.align		4
        /*0008*/ 	.word	0x00000000
	.align		4
        /*000c*/ 	.word	0xfffffffe
	.align		4
        /*0010*/ 	.word	0x00000000
	.align		4
        /*0014*/ 	.word	0xfffffffd
	.align		4
        /*0018*/ 	.word	0x00000000
	.align		4
        /*001c*/ 	.word	0xfffffffc


//--------------------- .text.sumFloats           --------------------------
	.section	.text.sumFloats,"ax",@progbits
	.align	128
        .global         sumFloats
        .type           sumFloats,@function
        .size           sumFloats,(.L_x_128 - sumFloats)
        .other          sumFloats,@"STO_CUDA_ENTRY STV_DEFAULT"
sumFloats:
.text.sumFloats:
[----:B------:R-:W-:Y:S01]  /*0000*/  LDC R1, c[0x0][0x37c] ;  /* 0x0000df00ff017b82 */ /* 0x000fe20000000800 */
[----:B------:R-:W0:Y:S01]  /*0010*/  S2R R0, SR_TID.X ;  /* 0x0000000000007919 */ /* 0x000e220000002100 */
[----:B------:R-:W0:Y:S01]  /*0020*/  LDCU UR8, c[0x0][0x390] ;  /* 0x00007200ff0877ac */ /* 0x000e220008000800 */
[----:B------:R-:W-:Y:S01]  /*0030*/  BSSY.RECONVERGENT B0, `(.L_x_0) ;  /* 0x0000077000007945 */ /* 0x000fe20003800200 */
[----:B------:R-:W-:Y:S01]  /*0040*/  HFMA2 R4, -RZ, RZ, 0, 0 ;  /* 0x00000000ff047431 */ /* 0x000fe200000001ff */
[----:B------:R-:W1:Y:S01]  /*0050*/  LDCU.64 UR6, c[0x0][0x358] ;  /* 0x00006b00ff0677ac */ /* 0x000e620008000a00 */
[----:B0-----:R-:W-:-:S13]  /*0060*/  ISETP.GE.AND P0, PT, R0, UR8, PT ;  /* 0x0000000800007c0c */ /* 0x001fda000bf06270 */
[----:B-1----:R-:W-:Y:S05]  /*0070*/  @P0 BRA `(.L_x_1) ;  /* 0x0000000400c80947 */ /* 0x002fea0003800000 */
[-C--:B------:R-:W-:Y:S01]  /*0080*/  LOP3.LUT R2, RZ, R0.reuse, RZ, 0x33, !PT ;  /* 0x00000000ff027212 */ /* 0x080fe200078e33ff */
[----:B------:R-:W-:Y:S01]  /*0090*/  BSSY.RECONVERGENT B1, `(.L_x_2) ;  /* 0x0000037000017945 */ /* 0x000fe20003800200 */
[----:B------:R-:W-:Y:S02]  /*00a0*/  MOV R4, RZ ;  /* 0x000000ff00047202 */ /* 0x000fe40000000f00 */
[----:B------:R-:W-:Y:S02]  /*00b0*/  IADD3 R2, PT, PT, R2, UR8, RZ ;  /* 0x0000000802027c10 */ /* 0x000fe4000fffe0ff */
[----:B------:R-:W-:Y:S02]  /*00c0*/  MOV R5, R0 ;  /* 0x0000000000057202 */ /* 0x000fe40000000f00 */
[C---:B------:R-:W-:Y:S02]  /*00d0*/  ISETP.GE.U32.AND P1, PT, R2.reuse, 0x780, PT ;  /* 0x000007800200780c */ /* 0x040fe40003f26070 */
[----:B------:R-:W-:-:S04]  /*00e0*/  LEA.HI R6, R2, 0x1, RZ, 0x19 ;  /* 0x0000000102067811 */ /* 0x000fc800078fc8ff */
[----:B------:R-:W-:-:S04]  /*00f0*/  LOP3.LUT R20, R6, 0xf, RZ, 0xc0, !PT ;  /* 0x0000000f06147812 */ /* 0x000fc800078ec0ff */
[----:B------:R-:W-:-:S03]  /*0100*/  ISETP.NE.AND P0, PT, R20, RZ, PT ;  /* 0x000000ff1400720c */ /* 0x000fc60003f05270 */
[----:B------:R-:W-:Y:S10]  /*0110*/  @!P1 BRA `(.L_x_3) ;  /* 0x0000000000b89947 */ /* 0x000ff40003800000 */
[----:B------:R-:W0:Y:S01]  /*0120*/  LDC.64 R2, c[0x0][0x388] ;  /* 0x0000e200ff027b82 */ /* 0x000e220000000a00 */
[----:B------:R-:W-:Y:S02]  /*0130*/  LOP3.LUT R10, R6, 0x3fffff0, RZ, 0xc0, !PT ;  /* 0x03fffff0060a7812 */ /* 0x000fe400078ec0ff */
[----:B------:R-:W-:Y:S02]  /*0140*/  MOV R4, RZ ;  /* 0x000000ff00047202 */ /* 0x000fe40000000f00 */
[----:B------:R-:W-:Y:S02]  /*0150*/  MOV R5, R0 ;  /* 0x0000000000057202 */ /* 0x000fe40000000f00 */
[----:B------:R-:W-:Y:S01]  /*0160*/  IADD3 R10, PT, PT, -R10, RZ, RZ ;  /* 0x000000ff0a0a7210 */ /* 0x000fe20007ffe1ff */
[----:B0-----:R-:W-:-:S03]  /*0170*/  IMAD.WIDE.U32 R2, R0, 0x4, R2 ;  /* 0x0000000400027825 */ /* 0x001fc600078e0002 */
[----:B------:R-:W-:-:S04]  /*0180*/  IADD3 R2, P1, PT, R2, 0x1000, RZ ;  /* 0x0000100002027810 */ /* 0x000fc80007f3e0ff */
[----:B------:R-:W-:-:S09]  /*0190*/  IADD3.X R3, PT, PT, RZ, R3, RZ, P1, !PT ;  /* 0x00000003ff037210 */ /* 0x000fd20000ffe4ff */
.L_x_4:
[----:B------:R-:W2:Y:S04]  /*01a0*/  LDG.E R19, desc[UR6][R2.64+-0x1000] ;  /* 0xfff0000602137981 */ /* 0x000ea8000c1e1900 */
[----:B------:R-:W3:Y:S04]  /*01b0*/  LDG.E R18, desc[UR6][R2.64+-0xe00] ;  /* 0xfff2000602127981 */ /* 0x000ee8000c1e1900 */
[----:B------:R-:W4:Y:S04]  /*01c0*/  LDG.E R21, desc[UR6][R2.64+-0xc00] ;  /* 0xfff4000602157981 */ /* 0x000f28000c1e1900 */
[----:B------:R-:W5:Y:S04]  /*01d0*/  LDG.E R23, desc[UR6][R2.64+-0xa00] ;  /* 0xfff6000602177981 */ /* 0x000f68000c1e1900 */
        /* <DEDUP_REMOVED lines=11> */
[----:B------:R0:W5:Y:S01]  /*0290*/  LDG.E R9, desc[UR6][R2.64+0xe00] ;  /* 0x000e000602097981 */ /* 0x000162000c1e1900 */
[----:B------:R-:W-:Y:S01]  /*02a0*/  VIADD R10, R10, 0x10 ;  /* 0x000000100a0a7836 */ /* 0x000fe20000000000 */
[----:B------:R-:W-:-:S04]  /*02b0*/  IADD3 R5, PT, PT, R5, 0x800, RZ ;  /* 0x0000080005057810 */ /* 0x000fc80007ffe0ff */
[----:B------:R-:W-:Y:S02]  /*02c0*/  ISETP.NE.AND P1, PT, R10, RZ, PT ;  /* 0x000000ff0a00720c */ /* 0x000fe40003f25270 */
[----:B0-----:R-:W-:-:S04]  /*02d0*/  IADD3 R2, P2, PT, R2, 0x2000, RZ ;  /* 0x0000200002027810 */ /* 0x001fc80007f5e0ff */
[----:B------:R-:W-:Y:S01]  /*02e0*/  IADD3.X R3, PT, PT, RZ, R3, RZ, P2, !PT ;  /* 0x00000003ff037210 */ /* 0x000fe200017fe4ff */
[----:B--2---:R-:W-:-:S04]  /*02f0*/  FADD R19, R19, R4 ;  /* 0x0000000413137221 */ /* 0x004fc80000000000 */
[----:B---3--:R-:W-:-:S04]  /*0300*/  FADD R18, R19, R18 ;  /* 0x0000001213127221 */ /* 0x008fc80000000000 */
[----:B----4-:R-:W-:-:S04]  /*0310*/  FADD R18, R18, R21 ;  /* 0x0000001512127221 */ /* 0x010fc80000000000 */
[----:B-----5:R-:W-:-:S04]  /*0320*/  FADD R18, R18, R23 ;  /* 0x0000001712127221 */ /* 0x020fc80000000000 */
[----:B------:R-:W-:-:S04]  /*0330*/  FADD R18, R18, R25 ;  /* 0x0000001912127221 */ /* 0x000fc80000000000 */
        /* <DEDUP_REMOVED lines=10> */
[----:B------:R-:W-:Y:S01]  /*03e0*/  FADD R4, R8, R9 ;  /* 0x0000000908047221 */ /* 0x000fe20000000000 */
[----:B------:R-:W-:Y:S06]  /*03f0*/  @P1 BRA `(.L_x_4) ;  /* 0xfffffffc00681947 */ /* 0x000fec000383ffff */
.L_x_3:
[----:B------:R-:W-:Y:S05]  /*0400*/  BSYNC.RECONVERGENT B1 ;  /* 0x0000000000017941 */ /* 0x000fea0003800200 */
.L_x_2:
[----:B------:R-:W-:Y:S05]  /*0410*/  @!P0 BRA `(.L_x_1) ;  /* 0x0000000000e08947 */ /* 0x000fea0003800000 */
[----:B------:R-:W-:Y:S01]  /*0420*/  ISETP.GE.U32.AND P0, PT, R20, 0x8, PT ;  /* 0x000000081400780c */ /* 0x000fe20003f06070 */
[----:B------:R-:W-:Y:S01]  /*0430*/  BSSY.RECONVERGENT B1, `(.L_x_5) ;  /* 0x0000017000017945 */ /* 0x000fe20003800200 */
[----:B------:R-:W-:-:S04]  /*0440*/  LOP3.LUT R9, R6, 0x7, RZ, 0xc0, !PT ;  /* 0x0000000706097812 */ /* 0x000fc800078ec0ff */
[----:B------:R-:W-:-:S07]  /*0450*/  ISETP.NE.AND P1, PT, R9, RZ, PT ;  /* 0x000000ff0900720c */ /* 0x000fce0003f25270 */
[----:B------:R-:W-:Y:S06]  /*0460*/  @!P0 BRA `(.L_x_6) ;  /* 0x00000000004c8947 */ /* 0x000fec0003800000 */
[----:B------:R-:W0:Y:S02]  /*0470*/  LDC.64 R2, c[0x0][0x388] ;  /* 0x0000e200ff027b82 */ /* 0x000e240000000a00 */
[----:B0-----:R-:W-:-:S05]  /*0480*/  IMAD.WIDE.U32 R2, R5, 0x4, R2 ;  /* 0x0000000405027825 */ /* 0x001fca00078e0002 */
[----:B------:R-:W2:Y:S04]  /*0490*/  LDG.E R7, desc[UR6][R2.64] ;  /* 0x0000000602077981 */ /* 0x000ea8000c1e1900 */
[----:B------:R-:W3:Y:S04]  /*04a0*/  LDG.E R8, desc[UR6][R2.64+0x200] ;  /* 0x0002000602087981 */ /* 0x000ee8000c1e1900 */
[----:B------:R-:W4:Y:S04]  /*04b0*/  LDG.E R10, desc[UR6][R2.64+0x400] ;  /* 0x00040006020a7981 */ /* 0x000f28000c1e1900 */
[----:B------:R-:W5:Y:S04]  /*04c0*/  LDG.E R12, desc[UR6][R2.64+0x600] ;  /* 0x00060006020c7981 */ /* 0x000f68000c1e1900 */
[----:B------:R-:W5:Y:S04]  /*04d0*/  LDG.E R14, desc[UR6][R2.64+0x800] ;  /* 0x00080006020e7981 */ /* 0x000f68000c1e1900 */
[----:B------:R-:W5:Y:S04]  /*04e0*/  LDG.E R16, desc[UR6][R2.64+0xa00] ;  /* 0x000a000602107981 */ /* 0x000f68000c1e1900 */
[----:B------:R-:W5:Y:S04]  /*04f0*/  LDG.E R18, desc[UR6][R2.64+0xc00] ;  /* 0x000c000602127981 */ /* 0x000f68000c1e1900 */
[----:B------:R-:W5:Y:S01]  /*0500*/  LDG.E R20, desc[UR6][R2.64+0xe00] ;  /* 0x000e000602147981 */ /* 0x000f62000c1e1900 */
[----:B------:R-:W-:Y:S01]  /*0510*/  IADD3 R5, PT, PT, R5, 0x400, RZ ;  /* 0x0000040005057810 */ /* 0x000fe20007ffe0ff */
[----:B--2---:R-:W-:-:S04]  /*0520*/  FADD R7, R4, R7 ;  /* 0x0000000704077221 */ /* 0x004fc80000000000 */
[----:B---3--:R-:W-:-:S04]  /*0530*/  FADD R7, R7, R8 ;  /* 0x0000000807077221 */ /* 0x008fc80000000000 */
[----:B----4-:R-:W-:-:S04]  /*0540*/  FADD R7, R7, R10 ;  /* 0x0000000a07077221 */ /* 0x010fc80000000000 */
[----:B-----5:R-:W-:-:S04]  /*0550*/  FADD R7, R7, R12 ;  /* 0x0000000c07077221 */ /* 0x020fc80000000000 */
[----:B------:R-:W-:-:S04]  /*0560*/  FADD R7, R7, R14 ;  /* 0x0000000e07077221 */ /* 0x000fc80000000000 */
[----:B------:R-:W-:-:S04]  /*0570*/  FADD R7, R7, R16 ;  /* 0x0000001007077221 */ /* 0x000fc80000000000 */
[----:B------:R-:W-:-:S04]  /*0580*/  FADD R7, R7, R18 ;  /* 0x0000001207077221 */ /* 0x000fc80000000000 */
[----:B------:R-:W-:-:S07]  /*0590*/  FADD R4, R7, R20 ;  /* 0x0000001407047221 */ /* 0x000fce0000000000 */
.L_x_6:
[----:B------:R-:W-:Y:S05]  /*05a0*/  BSYNC.RECONVERGENT B1 ;  /* 0x0000000000017941 */ /* 0x000fea0003800200 */
.L_x_5:
        /* <DEDUP_REMOVED lines=11> */
[----:B------:R-:W5:Y:S01]  /*0660*/  LDG.E R12, desc[UR6][R2.64+0x600] ;  /* 0x00060006020c7981 */ /* 0x000f62000c1e1900 */
[----:B------:R-:W-:Y:S01]  /*0670*/  IADD3 R5, PT, PT, R5, 0x200, RZ ;  /* 0x0000020005057810 */ /* 0x000fe20007ffe0ff */
[----:B--2---:R-:W-:-:S04]  /*0680*/  FADD R7, R4, R7 ;  /* 0x0000000704077221 */ /* 0x004fc80000000000 */
[----:B---3--:R-:W-:-:S04]  /*0690*/  FADD R7, R7, R8 ;  /* 0x0000000807077221 */ /* 0x008fc80000000000 */
[----:B----4-:R-:W-:-:S04]  /*06a0*/  FADD R7, R7, R10 ;  /* 0x0000000a07077221 */ /* 0x010fc80000000000 */
[----:B-----5:R-:W-:-:S07]  /*06b0*/  FADD R4, R7, R12 ;  /* 0x0000000c07047221 */ /* 0x020fce0000000000 */
.L_x_8:
[----:B------:R-:W-:Y:S05]  /*06c0*/  BSYNC.RECONVERGENT B1 ;  /* 0x0000000000017941 */ /* 0x000fea0003800200 */
.L_x_7:
[----:B------:R-:W-:Y:S05]  /*06d0*/  @!P1 BRA `(.L_x_1) ;  /* 0x0000000000309947 */ /* 0x000fea0003800000 */
[----:B------:R-:W0:Y:S01]  /*06e0*/  LDC.64 R2, c[0x0][0x388] ;  /* 0x0000e200ff027b82 */ /* 0x000e220000000a00 */
[----:B------:R-:W-:Y:S02]  /*06f0*/  IMAD.MOV R6, RZ, RZ, -R6 ;  /* 0x000000ffff067224 */ /* 0x000fe400078e0a06 */
[----:B0-----:R-:W-:-:S05]  /*0700*/  IMAD.WIDE.U32 R2, R5, 0x4, R2 ;  /* 0x0000000405027825 */ /* 0x001fca00078e0002 */
[----:B------:R-:W-:-:S07]  /*0710*/  MOV R5, R3 ;  /* 0x0000000300057202 */ /* 0x000fce0000000f00 */
.L_x_9:
[----:B------:R-:W-:-:S06]  /*0720*/  MOV R3, R5 ;  /* 0x0000000500037202 */ /* 0x000fcc0000000f00 */
[----:B------:R0:W2:Y:S01]  /*0730*/  LDG.E R3, desc[UR6][R2.64] ;  /* 0x0000000602037981 */ /* 0x0000a2000c1e1900 */
[----:B------:R-:W-:-:S04]  /*0740*/  IADD3 R6, PT, PT, R6, 0x1, RZ ;  /* 0x0000000106067810 */ /* 0x000fc80007ffe0ff */
[----:B------:R-:W-:Y:S02]  /*0750*/  ISETP.NE.AND P0, PT, R6, RZ, PT ;  /* 0x000000ff0600720c */ /* 0x000fe40003f05270 */
[----:B0-----:R-:W-:-:S04]  /*0760*/  IADD3 R2, P1, PT, R2, 0x200, RZ ;  /* 0x0000020002027810 */ /* 0x001fc80007f3e0ff */
[----:B------:R-:W-:Y:S01]  /*0770*/  IADD3.X R5, PT, PT, RZ, R5, RZ, P1, !PT ;  /* 0x00000005ff057210 */ /* 0x000fe20000ffe4ff */
[----:B--2---:R-:W-:-:S06]  /*0780*/  FADD R4, R3, R4 ;  /* 0x0000000403047221 */ /* 0x004fcc0000000000 */
[----:B------:R-:W-:Y:S05]  /*0790*/  @P0 BRA `(.L_x_9) ;  /* 0xfffffffc00e00947 */ /* 0x000fea000383ffff */
.L_x_1:
[----:B------:R-:W-:Y:S05]  /*07a0*/  BSYNC.RECONVERGENT B0 ;  /* 0x0000000000007941 */ /* 0x000fea0003800200 */
.L_x_0:
[----:B------:R-:W0:Y:S01]  /*07b0*/  S2UR UR5, SR_CgaCtaId ;  /* 0x00000000000579c3 */ /* 0x000e220000008800 */
[----:B------:R-:W-:Y:S01]  /*07c0*/  UMOV UR4, 0x400 ;  /* 0x0000040000047882 */ /* 0x000fe20000000000 */
[C---:B------:R-:W-:Y:S02]  /*07d0*/  ISETP.GT.U32.AND P0, PT, R0.reuse, 0x3f, PT ;  /* 0x0000003f0000780c */ /* 0x040fe40003f04070 */
[----:B------:R-:W-:Y:S01]  /*07e0*/  ISETP.GT.U32.AND P1, PT, R0, 0x1f, PT ;  /* 0x0000001f0000780c */ /* 0x000fe20003f24070 */
[----:B0-----:R-:W-:-:S06]  /*07f0*/  ULEA UR4, UR5, UR4, 0x18 ;  /* 0x0000000405047291 */ /* 0x001fcc000f8ec0ff */
[----:B------:R-:W-:-:S05]  /*0800*/  LEA R3, R0, UR4, 0x2 ;  /* 0x0000000400037c11 */ /* 0x000fca000f8e10ff */
[----:B------:R-:W-:Y:S01]  /*0810*/  STS [R3], R4 ;  /* 0x0000000403007388 */ /* 0x000fe20000000800 */
[----:B------:R-:W-:Y:S06]  /*0820*/  BAR.SYNC.DEFER_BLOCKING 0x0 ;  /* 0x0000000000007b1d */ /* 0x000fec0000010000 */
[----:B------:R-:W-:Y:S04]  /*0830*/  @!P0 LDS R2, [R3+0x100] ;  /* 0x0001000003028984 */ /* 0x000fe80000000800 */
[----:B------:R-:W0:Y:S02]  /*0840*/  @!P0 LDS R5, [R3] ;  /* 0x0000000003058984 */ /* 0x000e240000000800 */
[----:B0-----:R-:W-:-:S05]  /*0850*/  @!P0 FADD R2, R2, R5 ;  /* 0x0000000502028221 */ /* 0x001fca0000000000 */
[----:B------:R-:W-:Y:S01]  /*0860*/  @!P0 STS [R3], R2 ;  /* 0x0000000203008388 */ /* 0x000fe20000000800 */
[----:B------:R-:W-:Y:S01]  /*0870*/  BAR.SYNC.DEFER_BLOCKING 0x0 ;  /* 0x0000000000007b1d */ /* 0x000fe20000010000 */
[----:B------:R-:W-:-:S05]  /*0880*/  ISETP.GT.U32.AND P0, PT, R0, 0xf, PT ;  /* 0x0000000f0000780c */ /* 0x000fca0003f04070 */
        /* <DEDUP_REMOVED lines=23> */
[----:B------:R-:W-:-:S05]  /*0a00*/  ISETP.NE.AND P0, PT, R0, RZ, PT ;  /* 0x000000ff0000720c */ /* 0x000fca0003f05270 */
[----:B------:R-:W-:Y:S04]  /*0a10*/  @!P1 LDS R4, [R3+0x8] ;  /* 0x0000080003049984 */ /* 0x000fe80000000800 */
[----:B------:R-:W0:Y:S02]  /*0a20*/  @!P1 LDS R5, [R3] ;  /* 0x0000000003059984 */ /* 0x000e240000000800 */
[----:B0-----:R-:W-:-:S05]  /*0a30*/  @!P1 FADD R4, R4, R5 ;  /* 0x0000000504049221 */ /* 0x001fca0000000000 */
[----:B------:R-:W-:Y:S01]  /*0a40*/  @!P1 STS [R3], R4 ;  /* 0x0000000403009388 */ /* 0x000fe20000000800 */
[----:B------:R-:W-:Y:S06]  /*0a50*/  BAR.SYNC.DEFER_BLOCKING 0x0 ;  /* 0x0000000000007b1d */ /* 0x000fec0000010000 */
[----:B------:R-:W-:Y:S04]  /*0a60*/  @!P0 LDS R0, [UR4+0x4] ;  /* 0x00000404ff008984 */ /* 0x000fe80008000800 */
[----:B------:R-:W0:Y:S02]  /*0a70*/  @!P0 LDS R5, [R3] ;  /* 0x0000000003058984 */ /* 0x000e240000000800 */
[----:B0-----:R-:W-:-:S05]  /*0a80*/  @!P0 FADD R0, R0, R5 ;  /* 0x0000000500008221 */ /* 0x001fca0000000000 */
[----:B------:R0:W-:Y:S01]  /*0a90*/  @!P0 STS [R3], R0 ;  /* 0x0000000003008388 */ /* 0x0001e20000000800 */
[----:B------:R-:W-:Y:S06]  /*0aa0*/  BAR.SYNC.DEFER_BLOCKING 0x0 ;  /* 0x0000000000007b1d */ /* 0x000fec0000010000 */
[----:B------:R-:W-:Y:S05]  /*0ab0*/  @P0 EXIT ;  /* 0x000000000000094d */ /* 0x000fea0003800000 */
[----:B------:R-:W1:Y:S01]  /*0ac0*/  LDS R5, [UR4] ;  /* 0x00000004ff057984 */ /* 0x000e620008000800 */
[----:B0-----:R-:W1:Y:S03]  /*0ad0*/  LDC.64 R2, c[0x0][0x380] ;  /* 0x0000e000ff027b82 */ /* 0x001e660000000a00 */
[----:B-1----:R-:W-:Y:S01]  /*0ae0*/  STG.E desc[UR6][R2.64], R5 ;  /* 0x0000000502007986 */ /* 0x002fe2000c101906 */
[----:B------:R-:W-:Y:S05]  /*0af0*/  EXIT ;  /* 0x000000000000794d */ /* 0x000fea0003800000 */
.L_x_10:
[----:B------:R-:W-:-:S00]  /*0b00*/  BRA `(.L_x_10) ;  /* 0xfffffffc00fc7947 */ /* 0x000fc0000383ffff */
[----:B------:R-:W-:-:S00]  /*0b10*/  NOP ;  /* 0x0000000000007918 */ /* 0x000fc00000000000 */
        /* <DEDUP_REMOVED lines=14> */
.L_x_128:


//--------------------- .text.computeVarianceZeroMean --------------------------
	.section	.text.computeVarianceZeroMean,"ax",@progbits
	.align	128
        .global         computeVarianceZeroMean
        .type           computeVarianceZeroMean,@function
        .size           computeVarianceZeroMean,(.L_x_122 - computeVarianceZeroMean)
        .other          computeVarianceZeroMean,@"STO_CUDA_ENTRY STV_DEFAULT"
computeVarianceZeroMean:
.text.computeVarianceZeroMean:
[----:B------:R-:W-:Y:S01]  /*0000*/  LDC R1, c[0x0][0x37c] ;  /* 0x0000df00ff017b82 */ /* 0x000fe20000000800 */
[----:B------:R-:W0:Y:S01]  /*0010*/  S2R R2, SR_CTAID.X ;  /* 0x0000000000027919 */ /* 0x000e220000002500 */
[----:B------:R-:W1:Y:S06]  /*0020*/  LDCU UR8, c[0x0][0x380] ;  /* 0x00007000ff0877ac */ /* 0x000e6c0008000800 */
[----:B------:R-:W2:Y:S01]  /*0030*/  LDC R0, c[0x0][0x370] ;  /* 0x0000dc00ff007b82 */ /* 0x000ea20000000800 */
[----:B------:R-:W-:Y:S01]  /*0040*/  BSSY.RECONVERGENT B0, `(.L_x_11) ;  /* 0x0000045000007945 */ /* 0x000fe20003800200 */
[----:B------:R-:W0:Y:S01]  /*0050*/  S2R R3, SR_TID.X ;  /* 0x0000000000037919 */ /* 0x000e220000002100 */
[----:B------:R-:W3:Y:S01]  /*0060*/  LDCU.64 UR6, c[0x0][0x358] ;  /* 0x00006b00ff0677ac */ /* 0x000ee20008000a00 */
[----:B------:R-:W-:-:S02]  /*0070*/  IMAD.MOV.U32 R4, RZ, RZ, RZ ;  /* 0x000000ffff047224 */ /* 0x000fc400078e00ff */
[----:B0-----:R-:W-:-:S05]  /*0080*/  IMAD R5, R2, 0x80, R3 ;  /* 0x0000008002057824 */ /* 0x001fca00078e0203 */
[----:B-1----:R-:W-:-:S13]  /*0090*/  ISETP.GE.AND P0, PT, R5, UR8, PT ;  /* 0x0000000805007c0c */ /* 0x002fda000bf06270 */
[----:B--23--:R-:W-:Y:S05]  /*00a0*/  @P0 BRA `(.L_x_12) ;  /* 0x0000000000f80947 */ /* 0x00cfea0003800000 */
[----:B------:R-:W-:Y:S01]  /*00b0*/  IMAD.SHL.U32 R0, R0, 0x80, RZ ;  /* 0x0000008000007824 */ /* 0x000fe200078e00ff */
[----:B------:R-:W-:Y:S03]  /*00c0*/  BSSY.RECONVERGENT B1, `(.L_x_13) ;  /* 0x000002a000017945 */ /* 0x000fe60003800200 */
[----:B------:R-:W0:Y:S01]  /*00d0*/  I2F.U32.RP R10, R0 ;  /* 0x00000000000a7306 */ /* 0x000e220000209000 */
[C---:B------:R-:W-:Y:S01]  /*00e0*/  IMAD.IADD R4, R0.reuse, 0x1, R5 ;  /* 0x0000000100047824 */ /* 0x040fe200078e0205 */
[----:B------:R-:W-:Y:S01]  /*00f0*/  ISETP.NE.U32.AND P2, PT, R0, RZ, PT ;  /* 0x000000ff0000720c */ /* 0x000fe20003f45070 */
[----:B------:R-:W-:-:S03]  /*0100*/  IMAD.MOV R11, RZ, RZ, -R0 ;  /* 0x000000ffff0b7224 */ /* 0x000fc600078e0a00 */
[C---:B------:R-:W-:Y:S02]  /*0110*/  ISETP.GE.AND P0, PT, R4.reuse, UR8, PT ;  /* 0x0000000804007c0c */ /* 0x040fe4000bf06270 */
[----:B------:R-:W-:Y:S02]  /*0120*/  VIMNMX R9, PT, PT, R4, UR8, !PT ;  /* 0x0000000804097c48 */ /* 0x000fe4000ffe0100 */
[----:B------:R-:W-:-:S04]  /*0130*/  SEL R8, RZ, 0x1, P0 ;  /* 0x00000001ff087807 */ /* 0x000fc80000000000 */
[----:B------:R-:W-:Y:S01]  /*0140*/  IADD3 R9, PT, PT, R9, -R4, -R8 ;  /* 0x8000000409097210 */ /* 0x000fe20007ffe808 */
[----:B0-----:R-:W0:Y:S02]  /*0150*/  MUFU.RCP R10, R10 ;  /* 0x0000000a000a7308 */ /* 0x001e240000001000 */
[----:B0-----:R-:W-:-:S06]  /*0160*/  VIADD R6, R10, 0xffffffe ;  /* 0x0ffffffe0a067836 */ /* 0x001fcc0000000000 */
[----:B------:R0:W1:Y:S02]  /*0170*/  F2I.FTZ.U32.TRUNC.NTZ R7, R6 ;  /* 0x0000000600077305 */ /* 0x000064000021f000 */
[----:B0-----:R-:W-:Y:S02]  /*0180*/  IMAD.MOV.U32 R6, RZ, RZ, RZ ;  /* 0x000000ffff067224 */ /* 0x001fe400078e00ff */
[----:B-1----:R-:W-:-:S04]  /*0190*/  IMAD R11, R11, R7, RZ ;  /* 0x000000070b0b7224 */ /* 0x002fc800078e02ff */
[----:B------:R-:W-:-:S06]  /*01a0*/  IMAD.HI.U32 R10, R7, R11, R6 ;  /* 0x0000000b070a7227 */ /* 0x000fcc00078e0006 */
[----:B------:R-:W-:-:S04]  /*01b0*/  IMAD.HI.U32 R7, R10, R9, RZ ;  /* 0x000000090a077227 */ /* 0x000fc800078e00ff */
[----:B------:R-:W-:-:S04]  /*01c0*/  IMAD.MOV R4, RZ, RZ, -R7 ;  /* 0x000000ffff047224 */ /* 0x000fc800078e0a07 */
[----:B------:R-:W-:-:S05]  /*01d0*/  IMAD R9, R0, R4, R9 ;  /* 0x0000000400097224 */ /* 0x000fca00078e0209 */
[----:B------:R-:W-:-:S13]  /*01e0*/  ISETP.GE.U32.AND P0, PT, R9, R0, PT ;  /* 0x000000000900720c */ /* 0x000fda0003f06070 */
[----:B------:R-:W-:Y:S02]  /*01f0*/  @P0 IMAD.IADD R9, R9, 0x1, -R0 ;  /* 0x0000000109090824 */ /* 0x000fe400078e0a00 */
[----:B------:R-:W-:-:S03]  /*0200*/  @P0 VIADD R7, R7, 0x1 ;  /* 0x0000000107070836 */ /* 0x000fc60000000000 */
[----:B------:R-:W-:-:S13]  /*0210*/  ISETP.GE.U32.AND P1, PT, R9, R0, PT ;  /* 0x000000000900720c */ /* 0x000fda0003f26070 */
[----:B------:R-:W-:Y:S01]  /*0220*/  @P1 VIADD R7, R7, 0x1 ;  /* 0x0000000107071836 */ /* 0x000fe20000000000 */
[----:B------:R-:W-:-:S05]  /*0230*/  @!P2 LOP3.LUT R7, RZ, R0, RZ, 0x33, !PT ;  /* 0x00000000ff07a212 */ /* 0x000fca00078e33ff */
[----:B------:R-:W-:-:S05]  /*0240*/  IMAD.IADD R7, R8, 0x1, R7 ;  /* 0x0000000108077824 */ /* 0x000fca00078e0207 */
[C---:B------:R-:W-:Y:S02]  /*0250*/  LOP3.LUT R4, R7.reuse, 0x3, RZ, 0xc0, !PT ;  /* 0x0000000307047812 */ /* 0x040fe400078ec0ff */
[----:B------:R-:W-:Y:S02]  /*0260*/  ISETP.GE.U32.AND P1, PT, R7, 0x3, PT ;  /* 0x000000030700780c */ /* 0x000fe40003f26070 */
[----:B------:R-:W-:Y:S01]  /*0270*/  ISETP.NE.AND P0, PT, R4, 0x3, PT ;  /* 0x000000030400780c */ /* 0x000fe20003f05270 */
[----:B------:R-:W-:-:S12]  /*0280*/  HFMA2 R4, -RZ, RZ, 0, 0 ;  /* 0x00000000ff047431 */ /* 0x000fd800000001ff */
[----:B------:R-:W-:Y:S05]  /*0290*/  @!P0 BRA `(.L_x_14) ;  /* 0x0000000000308947 */ /* 0x000fea0003800000 */
[----:B------:R-:W0:Y:S01]  /*02a0*/  LDC.64 R8, c[0x0][0x390] ;  /* 0x0000e400ff087b82 */ /* 0x000e220000000a00 */
[----:B------:R-:W-:-:S05]  /*02b0*/  VIADD R4, R7, 0x1 ;  /* 0x0000000107047836 */ /* 0x000fca0000000000 */
[----:B------:R-:W-:Y:S01]  /*02c0*/  LOP3.LUT R6, R4, 0x3, RZ, 0xc0, !PT ;  /* 0x0000000304067812 */ /* 0x000fe200078ec0ff */
[----:B------:R-:W-:-:S04]  /*02d0*/  IMAD.MOV.U32 R4, RZ, RZ, RZ ;  /* 0x000000ffff047224 */ /* 0x000fc800078e00ff */
[----:B------:R-:W-:-:S07]  /*02e0*/  IMAD.MOV R10, RZ, RZ, -R6 ;  /* 0x000000ffff0a7224 */ /* 0x000fce00078e0a06 */
.L_x_15:
[----:B0-----:R-:W-:-:S06]  /*02f0*/  IMAD.WIDE R6, R5, 0x4, R8 ;  /* 0x0000000405067825 */ /* 0x001fcc00078e0208 */
[----:B------:R-:W2:Y:S01]  /*0300*/  LDG.E R7, desc[UR6][R6.64] ;  /* 0x0000000606077981 */ /* 0x000ea2000c1e1900 */
[----:B------:R-:W-:Y:S02]  /*0310*/  VIADD R10, R10, 0x1 ;  /* 0x000000010a0a7836 */ /* 0x000fe40000000000 */
[----:B------:R-:W-:-:S03]  /*0320*/  IMAD.IADD R5, R0, 0x1, R5 ;  /* 0x0000000100057824 */ /* 0x000fc600078e0205 */
[----:B------:R-:W-:Y:S01]  /*0330*/  ISETP.NE.AND P0, PT, R10, RZ, PT ;  /* 0x000000ff0a00720c */ /* 0x000fe20003f05270 */
[----:B--2---:R-:W-:-:S12]  /*0340*/  FFMA R4, R7, R7, R4 ;  /* 0x0000000707047223 */ /* 0x004fd80000000004 */
[----:B------:R-:W-:Y:S05]  /*0350*/  @P0 BRA `(.L_x_15) ;  /* 0xfffffffc00e40947 */ /* 0x000fea000383ffff */
.L_x_14:
[----:B------:R-:W-:Y:S05]  /*0360*/  BSYNC.RECONVERGENT B1 ;  /* 0x0000000000017941 */ /* 0x000fea0003800200 */
.L_x_13:
[----:B------:R-:W-:Y:S05]  /*0370*/  @!P1 BRA `(.L_x_12) ;  /* 0x0000000000449947 */ /* 0x000fea0003800000 */
.L_x_16:
[----:B------:R-:W0:Y:S02]  /*0380*/  LDC.64 R6, c[0x0][0x390] ;  /* 0x0000e400ff067b82 */ /* 0x000e240000000a00 */
[----:B0-----:R-:W-:-:S04]  /*0390*/  IMAD.WIDE R12, R5, 0x4, R6 ;  /* 0x00000004050c7825 */ /* 0x001fc800078e0206 */
[C---:B------:R-:W-:Y:S02]  /*03a0*/  IMAD.WIDE R6, R0.reuse, 0x4, R12 ;  /* 0x0000000400067825 */ /* 0x040fe400078e020c */
[----:B------:R-:W2:Y:S02]  /*03b0*/  LDG.E R13, desc[UR6][R12.64] ;  /* 0x000000060c0d7981 */ /* 0x000ea4000c1e1900 */
[C---:B------:R-:W-:Y:S02]  /*03c0*/  IMAD.WIDE R8, R0.reuse, 0x4, R6 ;  /* 0x0000000400087825 */ /* 0x040fe400078e0206 */
[----:B------:R-:W3:Y:S02]  /*03d0*/  LDG.E R7, desc[UR6][R6.64] ;  /* 0x0000000606077981 */ /* 0x000ee4000c1e1900 */
[C---:B------:R-:W-:Y:S02]  /*03e0*/  IMAD.WIDE R10, R0.reuse, 0x4, R8 ;  /* 0x00000004000a7825 */ /* 0x040fe400078e0208 */
[----:B------:R-:W4:Y:S04]  /*03f0*/  LDG.E R9, desc[UR6][R8.64] ;  /* 0x0000000608097981 */ /* 0x000f28000c1e1900 */
[----:B------:R-:W5:Y:S01]  /*0400*/  LDG.E R11, desc[UR6][R10.64] ;  /* 0x000000060a0b7981 */ /* 0x000f62000c1e1900 */
[----:B------:R-:W-:-:S04]  /*0410*/  IADD3 R5, PT, PT, R0, R5, R0 ;  /* 0x0000000500057210 */ /* 0x000fc80007ffe000 */
[----:B------:R-:W-:-:S04]  /*0420*/  IADD3 R5, PT, PT, R0, R5, R0 ;  /* 0x0000000500057210 */ /* 0x000fc80007ffe000 */
[----:B------:R-:W-:Y:S01]  /*0430*/  ISETP.GE.AND P0, PT, R5, UR8, PT ;  /* 0x0000000805007c0c */ /* 0x000fe2000bf06270 */
[----:B--2---:R-:W-:-:S04]  /*0440*/  FFMA R4, R13, R13, R4 ;  /* 0x0000000d0d047223 */ /* 0x004fc80000000004 */
[----:B---3--:R-:W-:-:S04]  /*0450*/  FFMA R4, R7, R7, R4 ;  /* 0x0000000707047223 */ /* 0x008fc80000000004 */
[----:B----4-:R-:W-:-:S04]  /*0460*/  FFMA R4, R9, R9, R4 ;  /* 0x0000000909047223 */ /* 0x010fc80000000004 */
[----:B-----5:R-:W-:Y:S01]  /*0470*/  FFMA R4, R11, R11, R4 ;  /* 0x0000000b0b047223 */ /* 0x020fe20000000004 */
[----:B------:R-:W-:Y:S06]  /*0480*/  @!P0 BRA `(.L_x_16) ;  /* 0xfffffffc00bc8947 */ /* 0x000fec000383ffff */
.L_x_12:
[----:B------:R-:W-:Y:S05]  /*0490*/  BSYNC.RECONVERGENT B0 ;  /* 0x0000000000007941 */ /* 0x000fea0003800200 */
.L_x_11:
        /* <DEDUP_REMOVED lines=49> */
[----:B0-----:R-:W0:Y:S01]  /*07b0*/  LDS R0, [UR4] ;  /* 0x00000004ff007984 */ /* 0x001e220008000800 */
[----:B------:R-:W-:Y:S02]  /*07c0*/  UIADD3 UR4, UPT, UPT, UR8, -0x1, URZ ;  /* 0xffffffff08047890 */ /* 0x000fe4000fffe0ff */
[----:B------:R-:W-:-:S04]  /*07d0*/  I2FP.F32.S32 R3, UR8 ;  /* 0x0000000800037c45 */ /* 0x000fc80008201400 */
[----:B------:R-:W-:-:S04]  /*07e0*/  I2FP.F32.S32 R5, UR4 ;  /* 0x0000000400057c45 */ /* 0x000fc80008201400 */
[----:B------:R-:W1:Y:S02]  /*07f0*/  MUFU.RCP R4, R5 ;  /* 0x0000000500047308 */ /* 0x000e640000001000 */
[----:B-1----:R-:W-:-:S04]  /*0800*/  FFMA R7, -R5, R4, 1 ;  /* 0x3f80000005077423 */ /* 0x002fc80000000104 */
[----:B------:R-:W-:Y:S01]  /*0810*/  FFMA R7, R4, R7, R4 ;  /* 0x0000000704077223 */ /* 0x000fe20000000004 */
[----:B0-----:R-:W-:-:S04]  /*0820*/  FMUL R0, R0, R3 ;  /* 0x0000000300007220 */ /* 0x001fc80000400000 */
[----:B------:R-:W0:Y:S01]  /*0830*/  FCHK P0, R0, R5 ;  /* 0x0000000500007302 */ /* 0x000e220000000000 */
[----:B------:R-:W-:-:S04]  /*0840*/  FFMA R4, R0, R7, RZ ;  /* 0x0000000700047223 */ /* 0x000fc800000000ff */
[----:B------:R-:W-:-:S04]  /*0850*/  FFMA R3, -R5, R4, R0 ;  /* 0x0000000405037223 */ /* 0x000fc80000000100 */
[----:B------:R-:W-:Y:S01]  /*0860*/  FFMA R7, R7, R3, R4 ;  /* 0x0000000307077223 */ /* 0x000fe20000000004 */
[----:B0-----:R-:W-:Y:S06]  /*0870*/  @!P0 BRA `(.L_x_17) ;  /* 0x00000000000c8947 */ /* 0x001fec0003800000 */
[----:B------:R-:W-:-:S07]  /*0880*/  MOV R4, 0x8a0 ;  /* 0x000008a000047802 */ /* 0x000fce0000000f00 */
[----:B------:R-:W-:Y:S05]  /*0890*/  CALL.REL.NOINC `($__internal_0_$__cuda_sm3x_div_rn_noftz_f32_slowpath) ;  /* 0x0000000000147944 */ /* 0x000fea0003c00000 */
[----:B------:R-:W-:-:S07]  /*08a0*/  IMAD.MOV.U32 R7, RZ, RZ, R0 ;  /* 0x000000ffff077224 */ /* 0x000fce00078e0000 */
.L_x_17:
[----:B------:R-:W0:Y:S02]  /*08b0*/  LDC.64 R4, c[0x0][0x388] ;  /* 0x0000e200ff047b82 */ /* 0x000e240000000a00 */
[----:B0-----:R-:W-:-:S05]  /*08c0*/  IMAD.WIDE.U32 R2, R2, 0x4, R4 ;  /* 0x0000000402027825 */ /* 0x001fca00078e0004 */
[----:B------:R-:W-:Y:S01]  /*08d0*/  STG.E desc[UR6][R2.64], R7 ;  /* 0x0000000702007986 */ /* 0x000fe2000c101906 */
[----:B------:R-:W-:Y:S05]  /*08e0*/  EXIT ;  /* 0x000000000000794d */ /* 0x000fea0003800000 */
        .weak           $__internal_0_$__cuda_sm3x_div_rn_noftz_f32_slowpath
        .type           $__internal_0_$__cuda_sm3x_div_rn_noftz_f32_slowpath,@function
        .size           $__internal_0_$__cuda_sm3x_div_rn_noftz_f32_slowpath,(.L_x_122 - $__internal_0_$__cuda_sm3x_div_rn_noftz_f32_slowpath)
$__internal_0_$__cuda_sm3x_div_rn_noftz_f32_slowpath:
[----:B------:R-:W-:Y:S02]  /*08f0*/  SHF.R.U32.HI R6, RZ, 0x17, R5 ;  /* 0x00000017ff067819 */ /* 0x000fe40000011605 */
[----:B------:R-:W-:Y:S02]  /*0900*/  SHF.R.U32.HI R3, RZ, 0x17, R0 ;  /* 0x00000017ff037819 */ /* 0x000fe40000011600 */
[----:B------:R-:W-:Y:S02]  /*0910*/  LOP3.LUT R7, R6, 0xff, RZ, 0xc0, !PT ;  /* 0x000000ff06077812 */ /* 0x000fe400078ec0ff */
[----:B------:R-:W-:Y:S02]  /*0920*/  LOP3.LUT R6, R3, 0xff, RZ, 0xc0, !PT ;  /* 0x000000ff03067812 */ /* 0x000fe400078ec0ff */
[----:B------:R-:W-:Y:S01]  /*0930*/  MOV R8, R0 ;  /* 0x0000000000087202 */ /* 0x000fe20000000f00 */
[----:B------:R-:W-:Y:S02]  /*0940*/  VIADD R11, R7, 0xffffffff ;  /* 0xffffffff070b7836 */ /* 0x000fe40000000000 */
[----:B------:R-:W-:-:S03]  /*0950*/  VIADD R10, R6, 0xffffffff ;  /* 0xffffffff060a7836 */ /* 0x000fc60000000000 */
[----:B------:R-:W-:-:S04]  /*0960*/  ISETP.GT.U32.AND P0, PT, R11, 0xfd, PT ;  /* 0x000000fd0b00780c */ /* 0x000fc80003f04070 */
[----:B------:R-:W-:-:S13]  /*0970*/  ISETP.GT.U32.OR P0, PT, R10, 0xfd, P0 ;  /* 0x000000fd0a00780c */ /* 0x000fda0000704470 */
[----:B------:R-:W-:Y:S01]  /*0980*/  @!P0 IMAD.MOV.U32 R9, RZ, RZ, RZ ;  /* 0x000000ffff098224 */ /* 0x000fe200078e00ff */
[----:B------:R-:W-:Y:S06]  /*0990*/  @!P0 BRA `(.L_x_18) ;  /* 0x0000000000608947 */ /* 0x000fec0003800000 */
[----:B------:R-:W-:Y:S01]  /*09a0*/  FSETP.GTU.FTZ.AND P0, PT, |R0|, +INF , PT ;  /* 0x7f8000000000780b */ /* 0x000fe20003f1c200 */
[----:B------:R-:W-:Y:S01]  /*09b0*/  IMAD.MOV.U32 R3, RZ, RZ, R5 ;  /* 0x000000ffff037224 */ /* 0x000fe200078e0005 */
[----:B------:R-:W-:-:S04]  /*09c0*/  FSETP.GTU.FTZ.AND P1, PT, |R5|, +INF , PT ;  /* 0x7f8000000500780b */ /* 0x000fc80003f3c200 */
[----:B------:R-:W-:-:S13]  /*09d0*/  PLOP3.LUT P0, PT, P0, P1, PT, 0xf8, 0x8f ;  /* 0x00000000008f781c */ /* 0x000fda0000703f70 */
[----:B------:R-:W-:Y:S05]  /*09e0*/  @P0 BRA `(.L_x_19) ;  /* 0x0000000400440947 */ /* 0x000fea0003800000 */
[----:B------:R-:W-:-:S13]  /*09f0*/  LOP3.LUT P0, RZ, R5, 0x7fffffff, R8, 0xc8, !PT ;  /* 0x7fffffff05ff7812 */ /* 0x000fda000780c808 */
[----:B------:R-:W-:Y:S05]  /*0a00*/  @!P0 BRA `(.L_x_20) ;  /* 0x0000000400348947 */ /* 0x000fea0003800000 */
[C---:B------:R-:W-:Y:S02]  /*0a10*/  FSETP.NEU.FTZ.AND P2, PT, |R0|.reuse, +INF , PT ;  /* 0x7f8000000000780b */ /* 0x040fe40003f5d200 */
[----:B------:R-:W-:Y:S02]  /*0a20*/  FSETP.NEU.FTZ.AND P1, PT, |R3|, +INF , PT ;  /* 0x7f8000000300780b */ /* 0x000fe40003f3d200 */
[----:B------:R-:W-:-:S11]  /*0a30*/  FSETP.NEU.FTZ.AND P0, PT, |R0|, +INF , PT ;  /* 0x7f8000000000780b */ /* 0x000fd60003f1d200 */
[----:B------:R-:W-:Y:S05]  /*0a40*/  @!P1 BRA !P2, `(.L_x_20) ;  /* 0x0000000400249947 */ /* 0x000fea0005000000 */
[----:B------:R-:W-:-:S04]  /*0a50*/  LOP3.LUT P2, RZ, R8, 0x7fffffff, RZ, 0xc0, !PT ;  /* 0x7fffffff08ff7812 */ /* 0x000fc8000784c0ff */
[----:B------:R-:W-:-:S13]  /*0a60*/  PLOP3.LUT P1, PT, P1, P2, PT, 0x2f, 0xf2 ;  /* 0x0000000000f2781c */ /* 0x000fda0000f24577 */
[----:B------:R-:W-:Y:S05]  /*0a70*/  @P1 BRA `(.L_x_21) ;  /* 0x0000000400101947 */ /* 0x000fea0003800000 */
[----:B------:R-:W-:-:S04]  /*0a80*/  LOP3.LUT P1, RZ, R5, 0x7fffffff, RZ, 0xc0, !PT ;  /* 0x7fffffff05ff7812 */ /* 0x000fc8000782c0ff */
[----:B------:R-:W-:-:S13]  /*0a90*/  PLOP3.LUT P0, PT, P0, P1, PT, 0x2f, 0xf2 ;  /* 0x0000000000f2781c */ /* 0x000fda0000702577 */
[----:B------:R-:W-:Y:S05]  /*0aa0*/  @P0 BRA `(.L_x_22) ;  /* 0x0000000000f80947 */ /* 0x000fea0003800000 */
[----:B------:R-:W-:Y:S02]  /*0ab0*/  ISETP.GE.AND P0, PT, R10, RZ, PT ;  /* 0x000000ff0a00720c */ /* 0x000fe40003f06270 */
[----:B------:R-:W-:-:S11]  /*0ac0*/  ISETP.GE.AND P1, PT, R11, RZ, PT ;  /* 0x000000ff0b00720c */ /* 0x000fd60003f26270 */
[----:B------:R-:W-:Y:S02]  /*0ad0*/  @P0 IMAD.MOV.U32 R9, RZ, RZ, RZ ;  /* 0x000000ffff090224 */ /* 0x000fe400078e00ff */
[----:B------:R-:W-:Y:S01]  /*0ae0*/  @!P0 FFMA R8, R0, 1.84467440737095516160e+19, RZ ;  /* 0x5f80000000088823 */ /* 0x000fe200000000ff */
[----:B------:R-:W-:Y:S02]  /*0af0*/  @!P0 IMAD.MOV.U32 R9, RZ, RZ, -0x40 ;  /* 0xffffffc0ff098424 */ /* 0x000fe400078e00ff */
[----:B------:R-:W-:Y:S02]  /*0b00*/  @!P1 FFMA R5, R3, 1.84467440737095516160e+19, RZ ;  /* 0x5f80000003059823 */ /* 0x000fe400000000ff */
[----:B------:R-:W-:-:S07]  /*0b10*/  @!P1 VIADD R9, R9, 0x40 ;  /* 0x0000004009099836 */ /* 0x000fce0000000000 */
.L_x_18:
[----:B------:R-:W-:Y:S01]  /*0b20*/  LEA R0, R7, 0xc0800000, 0x17 ;  /* 0xc080000007007811 */ /* 0x000fe200078eb8ff */
[----:B------:R-:W-:-:S04]  /*0b30*/  VIADD R6, R6, 0xffffff81 ;  /* 0xffffff8106067836 */ /* 0x000fc80000000000 */
[----:B------:R-:W-:Y:S02]  /*0b40*/  IMAD.IADD R5, R5, 0x1, -R0 ;  /* 0x0000000105057824 */ /* 0x000fe400078e0a00 */
[C---:B------:R-:W-:Y:S01]  /*0b50*/  IMAD R0, R6.reuse, -0x800000, R8 ;  /* 0xff80000006007824 */ /* 0x040fe200078e0208 */
[----:B------:R-:W-:Y:S01]  /*0b60*/  IADD3 R6, PT, PT, R6, 0x7f, -R7 ;  /* 0x0000007f06067810 */ /* 0x000fe20007ffe807 */
[----:B------:R-:W0:Y:S01]  /*0b70*/  MUFU.RCP R3, R5 ;  /* 0x0000000500037308 */ /* 0x000e220000001000 */
[----:B------:R-:W-:-:S03]  /*0b80*/  FADD.FTZ R11, -R5, -RZ ;  /* 0x800000ff050b7221 */ /* 0x000fc60000010100 */
[----:B------:R-:W-:Y:S02]  /*0b90*/  IMAD.IADD R6, R6, 0x1, R9 ;  /* 0x0000000106067824 */ /* 0x000fe400078e0209 */
[----:B0-----:R-:W-:-:S04]  /*0ba0*/  FFMA R10, R3, R11, 1 ;  /* 0x3f800000030a7423 */ /* 0x001fc8000000000b */
[----:B------:R-:W-:-:S04]  /*0bb0*/  FFMA R10, R3, R10, R3 ;  /* 0x0000000a030a7223 */ /* 0x000fc80000000003 */
[----:B------:R-:W-:-:S04]  /*0bc0*/  FFMA R3, R0, R10, RZ ;  /* 0x0000000a00037223 */ /* 0x000fc800000000ff */
[----:B------:R-:W-:-:S04]  /*0bd0*/  FFMA R8, R11, R3, R0 ;  /* 0x000000030b087223 */ /* 0x000fc80000000000 */
[----:B------:R-:W-:-:S04]  /*0be0*/  FFMA R13, R10, R8, R3 ;  /* 0x000000080a0d7223 */ /* 0x000fc80000000003 */
[----:B------:R-:W-:-:S04]  /*0bf0*/  FFMA R8, R11, R13, R0 ;  /* 0x0000000d0b087223 */ /* 0x000fc80000000000 */
[----:B------:R-:W-:-:S05]  /*0c00*/  FFMA R0, R10, R8, R13 ;  /* 0x000000080a007223 */ /* 0x000fca000000000d */
[----:B------:R-:W-:-:S04]  /*0c10*/  SHF.R.U32.HI R3, RZ, 0x17, R0 ;  /* 0x00000017ff037819 */ /* 0x000fc80000011600 */
[----:B------:R-:W-:-:S04]  /*0c20*/  LOP3.LUT R3, R3, 0xff, RZ, 0xc0, !PT ;  /* 0x000000ff03037812 */ /* 0x000fc800078ec0ff */
[----:B------:R-:W-:-:S05]  /*0c30*/  IADD3 R7, PT, PT, R3, R6, RZ ;  /* 0x0000000603077210 */ /* 0x000fca0007ffe0ff */
[----:B------:R-:W-:-:S05]  /*0c40*/  VIADD R3, R7, 0xffffffff ;  /* 0xffffffff07037836 */ /* 0x000fca0000000000 */
[----:B------:R-:W-:-:S13]  /*0c50*/  ISETP.GE.U32.AND P0, PT, R3, 0xfe, PT ;  /* 0x000000fe0300780c */ /* 0x000fda0003f06070 */
[----:B------:R-:W-:Y:S05]  /*0c60*/  @!P0 BRA `(.L_x_23) ;  /* 0x0000000000808947 */ /* 0x000fea0003800000 */
[----:B------:R-:W-:-:S13]  /*0c70*/  ISETP.GT.AND P0, PT, R7, 0xfe, PT ;  /* 0x000000fe0700780c */ /* 0x000fda0003f04270 */
[----:B------:R-:W-:Y:S05]  /*0c80*/  @P0 BRA `(.L_x_24) ;  /* 0x00000000006c0947 */ /* 0x000fea0003800000 */
[----:B------:R-:W-:-:S13]  /*0c90*/  ISETP.GE.AND P0, PT, R7, 0x1, PT ;  /* 0x000000010700780c */ /* 0x000fda0003f06270 */
[----:B------:R-:W-:Y:S05]  /*0ca0*/  @P0 BRA `(.L_x_25) ;  /* 0x0000000000980947 */ /* 0x000fea0003800000 */
[----:B------:R-:W-:Y:S02]  /*0cb0*/  ISETP.GE.AND P0, PT, R7, -0x18, PT ;  /* 0xffffffe80700780c */ /* 0x000fe40003f06270 */
[----:B------:R-:W-:-:S11]  /*0cc0*/  LOP3.LUT R0, R0, 0x80000000, RZ, 0xc0, !PT ;  /* 0x8000000000007812 */ /* 0x000fd600078ec0ff */
[----:B------:R-:W-:Y:S05]  /*0cd0*/  @!P0 BRA `(.L_x_25) ;  /* 0x00000000008c8947 */ /* 0x000fea0003800000 */
[CCC-:B------:R-:W-:Y:S01]  /*0ce0*/  FFMA.RZ R3, R10.reuse, R8.reuse, R13.reuse ;  /* 0x000000080a037223 */ /* 0x1c0fe2000000c00d */
[CCC-:B------:R-:W-:Y:S01]  /*0cf0*/  FFMA.RM R6, R10.reuse, R8.reuse, R13.reuse ;  /* 0x000000080a067223 */ /* 0x1c0fe2000000400d */
[C---:B------:R-:W-:Y:S02]  /*0d00*/  ISETP.NE.AND P2, PT, R7.reuse, RZ, PT ;  /* 0x000000ff0700720c */ /* 0x040fe40003f45270 */
[----:B------:R-:W-:Y:S02]  /*0d10*/  ISETP.NE.AND P1, PT, R7, RZ, PT ;  /* 0x000000ff0700720c */ /* 0x000fe40003f25270 */
[----:B------:R-:W-:Y:S01]  /*0d20*/  LOP3.LUT R5, R3, 0x7fffff, RZ, 0xc0, !PT ;  /* 0x007fffff03057812 */ /* 0x000fe200078ec0ff */
[----:B------:R-:W-:Y:S01]  /*0d30*/  FFMA.RP R3, R10, R8, R13 ;  /* 0x000000080a037223 */ /* 0x000fe2000000800d */
[----:B------:R-:W-:Y:S02]  /*0d40*/  VIADD R8, R7, 0x20 ;  /* 0x0000002007087836 */ /* 0x000fe40000000000 */
[----:B------:R-:W-:Y:S01]  /*0d50*/  LOP3.LUT R5, R5, 0x800000, RZ, 0xfc, !PT ;  /* 0x0080000005057812 */ /* 0x000fe200078efcff */
[----:B------:R-:W-:Y:S01]  /*0d60*/  IMAD.MOV R7, RZ, RZ, -R7 ;  /* 0x000000ffff077224 */ /* 0x000fe200078e0a07 */
[----:B------:R-:W-:-:S02]  /*0d70*/  FSETP.NEU.FTZ.AND P0, PT, R3, R6, PT ;  /* 0x000000060300720b */ /* 0x000fc40003f1d000 */
[----:B------:R-:W-:Y:S02]  /*0d80*/  SHF.L.U32 R8, R5, R8, RZ ;  /* 0x0000000805087219 */ /* 0x000fe400000006ff */
[----:B------:R-:W-:Y:S02]  /*0d90*/  SEL R6, R7, RZ, P2 ;  /* 0x000000ff07067207 */ /* 0x000fe40001000000 */
[----:B------:R-:W-:Y:S02]  /*0da0*/  ISETP.NE.AND P1, PT, R8, RZ, P1 ;  /* 0x000000ff0800720c */ /* 0x000fe40000f25270 */
[----:B------:R-:W-:Y:S02]  /*0db0*/  SHF.R.U32.HI R6, RZ, R6, R5 ;  /* 0x00000006ff067219 */ /* 0x000fe40000011605 */
[----:B------:R-:W-:Y:S02]  /*0dc0*/  PLOP3.LUT P0, PT, P0, P1, PT, 0xf8, 0x8f ;  /* 0x00000000008f781c */ /* 0x000fe40000703f70 */
[----:B------:R-:W-:-:S02]  /*0dd0*/  SHF.R.U32.HI R8, RZ, 0x1, R6 ;  /* 0x00000001ff087819 */ /* 0x000fc40000011606 */
[----:B------:R-:W-:-:S04]  /*0de0*/  SEL R3, RZ, 0x1, !P0 ;  /* 0x00000001ff037807 */ /* 0x000fc80004000000 */
[----:B------:R-:W-:-:S04]  /*0df0*/  LOP3.LUT R3, R3, 0x1, R8, 0xf8, !PT ;  /* 0x0000000103037812 */ /* 0x000fc800078ef808 */
[----:B------:R-:W-:-:S05]  /*0e00*/  LOP3.LUT R3, R3, R6, RZ, 0xc0, !PT ;  /* 0x0000000603037212 */ /* 0x000fca00078ec0ff */
[----:B------:R-:W-:-:S05]  /*0e10*/  IMAD.IADD R3, R8, 0x1, R3 ;  /* 0x0000000108037824 */ /* 0x000fca00078e0203 */
[----:B------:R-:W-:Y:S01]  /*0e20*/  LOP3.LUT R0, R3, R0, RZ, 0xfc, !PT ;  /* 0x0000000003007212 */ /* 0x000fe200078efcff */
[----:B------:R-:W-:Y:S06]  /*0e30*/  BRA `(.L_x_25) ;  /* 0x0000000000347947 */ /* 0x000fec0003800000 */
.L_x_24:
[----:B------:R-:W-:-:S04]  /*0e40*/  LOP3.LUT R0, R0, 0x80000000, RZ, 0xc0, !PT ;  /* 0x8000000000007812 */ /* 0x000fc800078ec0ff */
[----:B------:R-:W-:Y:S01]  /*0e50*/  LOP3.LUT R0, R0, 0x7f800000, RZ, 0xfc, !PT ;  /* 0x7f80000000007812 */ /* 0x000fe200078efcff */
[----:B------:R-:W-:Y:S06]  /*0e60*/  BRA `(.L_x_25) ;  /* 0x0000000000287947 */ /* 0x000fec0003800000 */
.L_x_23:
[----:B------:R-:W-:Y:S01]  /*0e70*/  IMAD R0, R6, 0x800000, R0 ;  /* 0x0080000006007824 */ /* 0x000fe200078e0200 */
[----:B------:R-:W-:Y:S06]  /*0e80*/  BRA `(.L_x_25) ;  /* 0x0000000000207947 */ /* 0x000fec0003800000 */
.L_x_22:
[----:B------:R-:W-:-:S04]  /*0e90*/  LOP3.LUT R0, R5, 0x80000000, R8, 0x48, !PT ;  /* 0x8000000005007812 */ /* 0x000fc800078e4808 */
[----:B------:R-:W-:Y:S01]  /*0ea0*/  LOP3.LUT R0, R0, 0x7f800000, RZ, 0xfc, !PT ;  /* 0x7f80000000007812 */ /* 0x000fe200078efcff */
[----:B------:R-:W-:Y:S06]  /*0eb0*/  BRA `(.L_x_25) ;  /* 0x0000000000147947 */ /* 0x000fec0003800000 */
.L_x_21:
[----:B------:R-:W-:Y:S01]  /*0ec0*/  LOP3.LUT R0, R5, 0x80000000, R8, 0x48, !PT ;  /* 0x8000000005007812 */ /* 0x000fe200078e4808 */
[----:B------:R-:W-:Y:S06]  /*0ed0*/  BRA `(.L_x_25) ;  /* 0x00000000000c7947 */ /* 0x000fec0003800000 */
.L_x_20:
[----:B------:R-:W0:Y:S01]  /*0ee0*/  MUFU.RSQ R0, -QNAN ;  /* 0xffc0000000007908 */ /* 0x000e220000001400 */
[----:B------:R-:W-:Y:S05]  /*0ef0*/  BRA `(.L_x_25) ;  /* 0x0000000000047947 */ /* 0x000fea0003800000 */
.L_x_19:
[----:B------:R-:W-:-:S07]  /*0f00*/  FADD.FTZ R0, R0, R3 ;  /* 0x0000000300007221 */ /* 0x000fce0000010000 */
.L_x_25:
[----:B------:R-:W-:-:S04]  /*0f10*/  IMAD.MOV.U32 R5, RZ, RZ, 0x0 ;  /* 0x00000000ff057424 */ /* 0x000fc800078e00ff */
[----:B0-----:R-:W-:Y:S05]  /*0f20*/  RET.REL.NODEC R4 `(computeVarianceZeroMean) ;  /* 0xfffffff004347950 */ /* 0x001fea0003c3ffff */
.L_x_26:
        /* <DEDUP_REMOVED lines=13> */
.L_x_122:


//--------------------- .text.computeVarianceEstimates_naive --------------------------
	.section	.text.computeVarianceEstimates_naive,"ax",@progbits
	.align	128
        .global         computeVarianceEstimates_naive
        .type           computeVarianceEstimates_naive,@function
        .size           computeVarianceEstimates_naive,(.L_x_123 - computeVarianceEstimates_naive)
        .other          computeVarianceEstimates_naive,@"STO_CUDA_ENTRY STV_DEFAULT"
computeVarianceEstimates_naive:
.text.computeVarianceEstimates_naive:
[----:B------:R-:W-:Y:S01]  /*0000*/  LDC R1, c[0x0][0x37c] ;  /* 0x0000df00ff017b82 */ /* 0x000fe20000000800 */
[----:B------:R-:W0:Y:S01]  /*0010*/  S2R R2, SR_TID.X ;  /* 0x0000000000027919 */ /* 0x000e220000002100 */
[----:B------:R-:W1:Y:S01]  /*0020*/  LDCU.64 UR4, c[0x0][0x380] ;  /* 0x00007000ff0477ac */ /* 0x000e620008000a00 */
[----:B------:R-:W0:Y:S01]  /*0030*/  S2R R3, SR_CTAID.X ;  /* 0x0000000000037919 */ /* 0x000e220000002500 */
[----:B------:R-:W2:Y:S01]  /*0040*/  S2R R5, SR_TID.Y ;  /* 0x0000000000057919 */ /* 0x000ea20000002200 */
[----:B------:R-:W2:Y:S01]  /*0050*/  S2R R0, SR_CTAID.Y ;  /* 0x0000000000007919 */ /* 0x000ea20000002600 */
[----:B0-----:R-:W-:-:S05]  /*0060*/  IMAD R2, R3, 0x20, R2 ;  /* 0x0000002003027824 */ /* 0x001fca00078e0202 */
[----:B-1----:R-:W-:Y:S01]  /*0070*/  ISETP.GE.AND P0, PT, R2, UR5, PT ;  /* 0x0000000502007c0c */ /* 0x002fe2000bf06270 */
[----:B--2---:R-:W-:-:S05]  /*0080*/  IMAD R5, R0, 0x10, R5 ;  /* 0x0000001000057824 */ /* 0x004fca00078e0205 */
[----:B------:R-:W-:-:S13]  /*0090*/  ISETP.GE.OR P0, PT, R5, UR4, P0 ;  /* 0x0000000405007c0c */ /* 0x000fda0008706670 */
[----:B------:R-:W-:Y:S05]  /*00a0*/  @P0 EXIT ;  /* 0x000000000000094d */ /* 0x000fea0003800000 */
[----:B------:R-:W0:Y:S01]  /*00b0*/  LDC.64 R8, c[0x0][0x390] ;  /* 0x0000e400ff087b82 */ /* 0x000e220000000a00 */
[----:B------:R-:W-:Y:S01]  /*00c0*/  VIADD R6, R2, 0xffffffff ;  /* 0xffffffff02067836 */ /* 0x000fe20000000000 */
[----:B------:R-:W1:Y:S01]  /*00d0*/  LDCU.64 UR6, c[0x0][0x358] ;  /* 0x00006b00ff0677ac */ /* 0x000e620008000a00 */
[----:B------:R-:W-:-:S03]  /*00e0*/  VIADD R0, R5, 0xffffffff ;  /* 0xffffffff05007836 */ /* 0x000fc60000000000 */
[----:B------:R-:W-:Y:S01]  /*00f0*/  ISETP.GE.AND P3, PT, R6, UR5, PT ;  /* 0x0000000506007c0c */ /* 0x000fe2000bf66270 */
[C---:B------:R-:W-:Y:S01]  /*0100*/  IMAD R19, R0.reuse, UR5, RZ ;  /* 0x0000000500137c24 */ /* 0x040fe2000f8e02ff */
[----:B------:R-:W-:Y:S02]  /*0110*/  ISETP.GE.AND P0, PT, R0, UR4, PT ;  /* 0x0000000400007c0c */ /* 0x000fe4000bf06270 */
[C---:B------:R-:W-:Y:S01]  /*0120*/  ISETP.LT.OR P3, PT, R6.reuse, RZ, P3 ;  /* 0x000000ff0600720c */ /* 0x040fe20001f61670 */
[----:B------:R-:W-:Y:S01]  /*0130*/  IMAD.IADD R11, R6, 0x1, R19 ;  /* 0x00000001060b7824 */ /* 0x000fe200078e0213 */
[----:B------:R-:W-:-:S04]  /*0140*/  ISETP.LT.OR P1, PT, R0, RZ, P0 ;  /* 0x000000ff0000720c */ /* 0x000fc80000721670 */
[----:B------:R-:W-:Y:S01]  /*0150*/  PLOP3.LUT P2, PT, P1, P3, PT, 0xf8, 0x8f ;  /* 0x00000000008f781c */ /* 0x000fe20000f47f70 */
[----:B0-----:R-:W-:-:S12]  /*0160*/  IMAD.WIDE R10, R11, 0x4, R8 ;  /* 0x000000040b0a7825 */ /* 0x001fd800078e0208 */
[----:B-1----:R-:W2:Y:S01]  /*0170*/  @!P2 LDG.E R12, desc[UR6][R10.64] ;  /* 0x000000060a0ca981 */ /* 0x002ea2000c1e1900 */
[----:B------:R-:W-:-:S13]  /*0180*/  ISETP.LT.OR P6, PT, R2, RZ, P1 ;  /* 0x000000ff0200720c */ /* 0x000fda0000fc1670 */
[----:B------:R0:W3:Y:S01]  /*0190*/  @!P6 LDG.E R0, desc[UR6][R10.64+0x4] ;  /* 0x000004060a00e981 */ /* 0x0000e2000c1e1900 */
[C---:B------:R-:W-:Y:S01]  /*01a0*/  VIADD R7, R2.reuse, 0x1 ;  /* 0x0000000102077836 */ /* 0x040fe20000000000 */
[C---:B------:R-:W-:Y:S01]  /*01b0*/  ISETP.GE.AND P4, PT, R5.reuse, UR4, PT ;  /* 0x0000000405007c0c */ /* 0x040fe2000bf86270 */
[----:B------:R-:W-:Y:S02]  /*01c0*/  VIADD R4, R5, 0x1 ;  /* 0x0000000105047836 */ /* 0x000fe40000000000 */
[----:B------:R-:W-:Y:S01]  /*01d0*/  IMAD.MOV.U32 R3, RZ, RZ, RZ ;  /* 0x000000ffff037224 */ /* 0x000fe200078e00ff */
[----:B------:R-:W-:Y:S01]  /*01e0*/  ISETP.GE.AND P0, PT, R7, UR5, PT ;  /* 0x0000000507007c0c */ /* 0x000fe2000bf06270 */
[C---:B------:R-:W-:Y:S01]  /*01f0*/  IMAD R17, R5.reuse, UR5, RZ ;  /* 0x0000000505117c24 */ /* 0x040fe2000f8e02ff */
[----:B------:R-:W-:Y:S02]  /*0200*/  ISETP.LT.OR P4, PT, R5, RZ, P4 ;  /* 0x000000ff0500720c */ /* 0x000fe40002781670 */
[----:B------:R-:W-:-:S04]  /*0210*/  ISETP.LT.OR P0, PT, R2, -0x1, P0 ;  /* 0xffffffff0200780c */ /* 0x000fc80000701670 */
[----:B------:R-:W-:Y:S02]  /*0220*/  PLOP3.LUT P1, PT, P1, P0, PT, 0xf8, 0x8f ;  /* 0x00000000008f781c */ /* 0x000fe40000f21f70 */
[----:B------:R-:W-:-:S13]  /*0230*/  PLOP3.LUT P5, PT, P4, P0, PT, 0xf8, 0x8f ;  /* 0x00000000008f781c */ /* 0x000fda00027a1f70 */
[----:B0-----:R-:W0:Y:S01]  /*0240*/  @!P5 LDC.64 R10, c[0x0][0x390] ;  /* 0x0000e400ff0adb82 */ /* 0x001e220000000a00 */
[----:B--2---:R-:W-:Y:S01]  /*0250*/  @!P2 FADD R3, RZ, R12 ;  /* 0x0000000cff03a221 */ /* 0x004fe20000000000 */
[----:B------:R-:W-:-:S06]  /*0260*/  ISETP.GE.AND P2, PT, R4, UR4, PT ;  /* 0x0000000404007c0c */ /* 0x000fcc000bf46270 */
[----:B------:R-:W1:Y:S01]  /*0270*/  @!P1 LDC.64 R12, c[0x0][0x390] ;  /* 0x0000e400ff0c9b82 */ /* 0x000e620000000a00 */
[----:B------:R-:W-:-:S04]  /*0280*/  ISETP.LT.OR P2, PT, R4, RZ, P2 ;  /* 0x000000ff0400720c */ /* 0x000fc80001741670 */
[----:B------:R-:W-:Y:S01]  /*0290*/  PLOP3.LUT P0, PT, P2, P0, PT, 0xf8, 0x8f ;  /* 0x00000000008f781c */ /* 0x000fe20001701f70 */
[----:B---3--:R-:W-:Y:S01]  /*02a0*/  @!P6 FADD R3, R3, R0 ;  /* 0x000000000303e221 */ /* 0x008fe20000000000 */
[----:B------:R-:W-:Y:S02]  /*02b0*/  SHF.R.S32.HI R0, RZ, 0x1f, R2 ;  /* 0x0000001fff007819 */ /* 0x000fe40000011402 */
[----:B------:R-:W-:-:S04]  /*02c0*/  @!P1 IADD3 R16, P6, PT, R2, R19, RZ ;  /* 0x0000001302109210 */ /* 0x000fc80007fde0ff */
[----:B------:R-:W-:-:S05]  /*02d0*/  @!P1 LEA.HI.X.SX32 R19, R19, R0, 0x1, P6 ;  /* 0x0000000013139211 */ /* 0x000fca00030f0eff */
[----:B------:R-:W2:Y:S01]  /*02e0*/  @!P0 LDC.64 R14, c[0x0][0x390] ;  /* 0x0000e400ff0e8b82 */ /* 0x000ea20000000a00 */
[----:B-1----:R-:W-:-:S04]  /*02f0*/  @!P1 LEA R12, P6, R16, R12, 0x2 ;  /* 0x0000000c100c9211 */ /* 0x002fc800078c10ff */
[----:B------:R-:W-:Y:S01]  /*0300*/  @!P1 LEA.HI.X R13, R16, R13, R19, 0x2, P6 ;  /* 0x0000000d100d9211 */ /* 0x000fe200030f1413 */
[----:B------:R-:W-:Y:S01]  /*0310*/  IMAD R19, R4, UR5, RZ ;  /* 0x0000000504137c24 */ /* 0x000fe2000f8e02ff */
[----:B------:R-:W-:-:S03]  /*0320*/  @!P5 IADD3 R16, P6, PT, R2, R17, RZ ;  /* 0x000000110210d210 */ /* 0x000fc60007fde0ff */
[----:B------:R1:W3:Y:S01]  /*0330*/  @!P1 LDG.E R12, desc[UR6][R12.64+0x4] ;  /* 0x000004060c0c9981 */ /* 0x0002e2000c1e1900 */
[----:B------:R-:W-:Y:S01]  /*0340*/  @!P5 LEA.HI.X.SX32 R4, R17, R0, 0x1, P6 ;  /* 0x000000001104d211 */ /* 0x000fe200030f0eff */
[----:B------:R-:W-:Y:S01]  /*0350*/  IMAD.IADD R17, R6, 0x1, R17 ;  /* 0x0000000106117824 */ /* 0x000fe200078e0211 */
[----:B0-----:R-:W-:-:S04]  /*0360*/  @!P5 LEA R10, P6, R16, R10, 0x2 ;  /* 0x0000000a100ad211 */ /* 0x001fc800078c10ff */
[----:B------:R-:W-:Y:S01]  /*0370*/  @!P5 LEA.HI.X R11, R16, R11, R4, 0x2, P6 ;  /* 0x0000000b100bd211 */ /* 0x000fe200030f1404 */
[----:B------:R-:W-:Y:S01]  /*0380*/  IMAD.WIDE R16, R17, 0x4, R8 ;  /* 0x0000000411107825 */ /* 0x000fe200078e0208 */
[----:B------:R-:W-:-:S03]  /*0390*/  @!P0 IADD3 R4, P6, PT, R2, R19, RZ ;  /* 0x0000001302048210 */ /* 0x000fc60007fde0ff */
[----:B------:R-:W4:Y:S01]  /*03a0*/  @!P5 LDG.E R10, desc[UR6][R10.64+0x4] ;  /* 0x000004060a0ad981 */ /* 0x000f22000c1e1900 */
[----:B------:R-:W-:Y:S02]  /*03b0*/  @!P0 LEA.HI.X.SX32 R0, R19, R0, 0x1, P6 ;  /* 0x0000000013008211 */ /* 0x000fe400030f0eff */
[----:B--2---:R-:W-:-:S04]  /*03c0*/  @!P0 LEA R14, P6, R4, R14, 0x2 ;  /* 0x0000000e040e8211 */ /* 0x004fc800078c10ff */
[----:B------:R-:W-:Y:S02]  /*03d0*/  @!P0 LEA.HI.X R15, R4, R15, R0, 0x2, P6 ;  /* 0x0000000f040f8211 */ /* 0x000fe400030f1400 */
[----:B------:R-:W-:Y:S02]  /*03e0*/  PLOP3.LUT P6, PT, P4, P3, PT, 0xf8, 0x8f ;  /* 0x00000000008f781c */ /* 0x000fe400027c7f70 */
[----:B------:R-:W-:Y:S01]  /*03f0*/  ISETP.LT.OR P4, PT, R2, RZ, P4 ;  /* 0x000000ff0200720c */ /* 0x000fe20002781670 */
[----:B------:R-:W-:Y:S01]  /*0400*/  IMAD.IADD R19, R6, 0x1, R19 ;  /* 0x0000000106137824 */ /* 0x000fe200078e0213 */
[----:B------:R-:W-:Y:S01]  /*0410*/  PLOP3.LUT P3, PT, P2, P3, PT, 0xf8, 0x8f ;  /* 0x00000000008f781c */ /* 0x000fe20001767f70 */
[----:B------:R-:W2:Y:S01]  /*0420*/  @!P0 LDG.E R14, desc[UR6][R14.64+0x4] ;  /* 0x000004060e0e8981 */ /* 0x000ea2000c1e1900 */
[----:B------:R-:W-:-:S07]  /*0430*/  ISETP.LT.OR P2, PT, R2, RZ, P2 ;  /* 0x000000ff0200720c */ /* 0x000fce0001741670 */
[----:B------:R-:W5:Y:S01]  /*0440*/  @!P6 LDG.E R0, desc[UR6][R16.64] ;  /* 0x000000061000e981 */ /* 0x000f62000c1e1900 */
[----:B------:R-:W-:-:S03]  /*0450*/  IMAD.WIDE R8, R19, 0x4, R8 ;  /* 0x0000000413087825 */ /* 0x000fc600078e0208 */
[----:B------:R-:W4:Y:S04]  /*0460*/  @!P4 LDG.E R4, desc[UR6][R16.64+0x4] ;  /* 0x000004061004c981 */ /* 0x000f28000c1e1900 */
[----:B------:R-:W2:Y:S04]  /*0470*/  @!P3 LDG.E R18, desc[UR6][R8.64] ;  /* 0x000000060812b981 */ /* 0x000ea8000c1e1900 */
[----:B------:R-:W2:Y:S01]  /*0480*/  @!P2 LDG.E R20, desc[UR6][R8.64+0x4] ;  /* 0x000004060814a981 */ /* 0x000ea2000c1e1900 */
[----:B-1----:R-:W-:Y:S01]  /*0490*/  IMAD.MOV.U32 R13, RZ, RZ, 0x3de38e39 ;  /* 0x3de38e39ff0d7424 */ /* 0x002fe200078e00ff */
[----:B------:R-:W-:Y:S01]  /*04a0*/  BSSY.RECONVERGENT B0, `(.L_x_27) ;  /* 0x0000015000007945 */ /* 0x000fe20003800200 */
[----:B---3--:R-:W-:-:S04]  /*04b0*/  @!P1 FADD R3, R3, R12 ;  /* 0x0000000c03039221 */ /* 0x008fc80000000000 */
[----:B-----5:R-:W-:-:S04]  /*04c0*/  @!P6 FADD R3, R3, R0 ;  /* 0x000000000303e221 */ /* 0x020fc80000000000 */
[----:B----4-:R-:W-:-:S04]  /*04d0*/  @!P4 FADD R3, R3, R4 ;  /* 0x000000040303c221 */ /* 0x010fc80000000000 */
[----:B------:R-:W-:-:S04]  /*04e0*/  @!P5 FADD R3, R3, R10 ;  /* 0x0000000a0303d221 */ /* 0x000fc80000000000 */
[----:B--2---:R-:W-:-:S04]  /*04f0*/  @!P3 FADD R3, R3, R18 ;  /* 0x000000120303b221 */ /* 0x004fc80000000000 */
[----:B------:R-:W-:Y:S01]  /*0500*/  @!P2 FADD R3, R3, R20 ;  /* 0x000000140303a221 */ /* 0x000fe20000000000 */
[----:B------:R-:W-:-:S03]  /*0510*/  IMAD.MOV.U32 R0, RZ, RZ, 0x41100000 ;  /* 0x41100000ff007424 */ /* 0x000fc600078e00ff */
[----:B------:R-:W-:Y:S01]  /*0520*/  @!P0 FADD R3, R3, R14 ;  /* 0x0000000e03038221 */ /* 0x000fe20000000000 */
[----:B------:R-:W-:-:S03]  /*0530*/  FFMA R0, R13, -R0, 1 ;  /* 0x3f8000000d007423 */ /* 0x000fc60000000800 */
[----:B------:R-:W0:Y:S01]  /*0540*/  FCHK P0, R3, 9 ;  /* 0x4110000003007902 */ /* 0x000e220000000000 */
[----:B------:R-:W-:-:S04]  /*0550*/  FFMA R0, R0, R13, 0.11111111193895339966 ;  /* 0x3de38e3900007423 */ /* 0x000fc8000000000d */
[----:B------:R-:W-:-:S04]  /*0560*/  FFMA R10, R0, R3, RZ ;  /* 0x00000003000a7223 */ /* 0x000fc800000000ff */
[----:B------:R-:W-:-:S04]  /*0570*/  FFMA R9, R10, -9, R3 ;  /* 0xc11000000a097823 */ /* 0x000fc80000000003 */
[----:B------:R-:W-:Y:S01]  /*0580*/  FFMA R10, R0, R9, R10 ;  /* 0x00000009000a7223 */ /* 0x000fe2000000000a */
[----:B0-----:R-:W-:Y:S06]  /*0590*/  @!P0 BRA `(.L_x_28) ;  /* 0x0000000000148947 */ /* 0x001fec0003800000 */
[----:B------:R-:W-:Y:S01]  /*05a0*/  IMAD.MOV.U32 R0, RZ, RZ, R3 ;  /* 0x000000ffff007224 */ /* 0x000fe200078e0003 */
[----:B------:R-:W-:Y:S01]  /*05b0*/  MOV R8, 0x5e0 ;  /* 0x000005e000087802 */ /* 0x000fe20000000f00 */
[----:B------:R-:W-:-:S07]  /*05c0*/  IMAD.MOV.U32 R3, RZ, RZ, 0x41100000 ;  /* 0x41100000ff037424 */ /* 0x000fce00078e00ff */
[----:B------:R-:W-:Y:S05]  /*05d0*/  CALL.REL.NOINC `($__internal_1_$__cuda_sm3x_div_rn_noftz_f32_slowpath) ;  /* 0x0000001000b87944 */ /* 0x000fea0003c00000 */
[----:B------:R-:W-:-:S07]  /*05e0*/  IMAD.MOV.U32 R10, RZ, RZ, R3 ;  /* 0x000000ffff0a7224 */ /* 0x000fce00078e0003 */
.L_x_28:
[----:B------:R-:W-:Y:S05]  /*05f0*/  BSYNC.RECONVERGENT B0 ;  /* 0x0000000000007941 */ /* 0x000fea0003800200 */
.L_x_27:
[----:B------:R-:W0:Y:S01]  /*0600*/  LDCU.64 UR4, c[0x0][0x380] ;  /* 0x00007000ff0477ac */ /* 0x000e220008000a00 */
[----:B------:R-:W1:Y:S01]  /*0610*/  LDC.64 R8, c[0x0][0x390] ;  /* 0x0000e400ff087b82 */ /* 0x000e620000000a00 */
[----:B------:R-:W-:Y:S02]  /*0620*/  VIADD R3, R5, 0xfffffffe ;  /* 0xfffffffe05037836 */ /* 0x000fe40000000000 */
[----:B------:R-:W-:-:S03]  /*0630*/  VIADD R4, R2, 0xfffffffe ;  /* 0xfffffffe02047836 */ /* 0x000fc60000000000 */
[C---:B0-----:R-:W-:Y:S01]  /*0640*/  ISETP.GE.AND P0, PT, R3.reuse, UR4, PT ;  /* 0x0000000403007c0c */ /* 0x041fe2000bf06270 */
[C---:B------:R-:W-:Y:S01]  /*0650*/  IMAD R13, R3.reuse, UR5, R4 ;  /* 0x00000005030d7c24 */ /* 0x040fe2000f8e0204 */
[C---:B------:R-:W-:Y:S02]  /*0660*/  ISETP.GE.AND P4, PT, R4.reuse, UR5, PT ;  /* 0x0000000504007c0c */ /* 0x040fe4000bf86270 */
[----:B------:R-:W-:Y:S02]  /*0670*/  ISETP.GT.AND P0, PT, R3, -0x1, !P0 ;  /* 0xffffffff0300780c */ /* 0x000fe40004704270 */
[----:B------:R-:W-:Y:S01]  /*0680*/  ISETP.LT.OR P4, PT, R4, RZ, P4 ;  /* 0x000000ff0400720c */ /* 0x000fe20002781670 */
[----:B-1----:R-:W-:Y:S01]  /*0690*/  IMAD.WIDE R12, R13, 0x4, R8 ;  /* 0x000000040d0c7825 */ /* 0x002fe200078e0208 */
[----:B------:R-:W-:Y:S02]  /*06a0*/  ISETP.GE.AND P3, PT, R6, UR5, PT ;  /* 0x0000000506007c0c */ /* 0x000fe4000bf66270 */
[----:B------:R-:W-:-:S02]  /*06b0*/  PLOP3.LUT P5, PT, P0, P4, PT, 0x8f, 0xf8 ;  /* 0x0000000000f8781c */ /* 0x000fc400007a9177 */
[----:B------:R-:W-:-:S04]  /*06c0*/  ISETP.LT.OR P3, PT, R6, RZ, P3 ;  /* 0x000000ff0600720c */ /* 0x000fc80001f61670 */
[----:B------:R-:W-:-:S07]  /*06d0*/  PLOP3.LUT P1, PT, P0, P3, PT, 0x8f, 0xf8 ;  /* 0x0000000000f8781c */ /* 0x000fce0000727177 */
[----:B------:R-:W2:Y:S06]  /*06e0*/  @!P5 LDG.E R11, desc[UR6][R12.64] ;  /* 0x000000060c0bd981 */ /* 0x000eac000c1e1900 */
[----:B------:R-:W3:Y:S01]  /*06f0*/  @!P1 LDG.E R0, desc[UR6][R12.64+0x4] ;  /* 0x000004060c009981 */ /* 0x000ee2000c1e1900 */
[C---:B------:R-:W-:Y:S01]  /*0700*/  ISETP.GE.AND P2, PT, R7.reuse, UR5, PT ;  /* 0x0000000507007c0c */ /* 0x040fe2000bf46270 */
[----:B------:R-:W-:Y:S01]  /*0710*/  IMAD.MOV.U32 R3, RZ, RZ, RZ ;  /* 0x000000ffff037224 */ /* 0x000fe200078e00ff */
[C---:B------:R-:W-:Y:S02]  /*0720*/  ISETP.LT.OR P6, PT, R2.reuse, RZ, !P0 ;  /* 0x000000ff0200720c */ /* 0x040fe400047c1670 */
[----:B------:R-:W-:Y:S01]  /*0730*/  ISETP.LT.OR P2, PT, R7, RZ, P2 ;  /* 0x000000ff0700720c */ /* 0x000fe20001741670 */
[----:B--2---:R-:W-:Y:S01]  /*0740*/  @!P5 FADD R3, RZ, R11 ;  /* 0x0000000bff03d221 */ /* 0x004fe20000000000 */
[----:B------:R-:W-:-:S02]  /*0750*/  VIADD R11, R2, 0x2 ;  /* 0x00000002020b7836 */ /* 0x000fc40000000000 */
[----:B------:R-:W-:Y:S01]  /*0760*/  PLOP3.LUT P5, PT, P0, P2, PT, 0x8f, 0xf8 ;  /* 0x0000000000f8781c */ /* 0x000fe200007a5177 */
[----:B---3--:R-:W-:Y:S02]  /*0770*/  @!P1 FADD R3, R3, R0 ;  /* 0x0000000003039221 */ /* 0x008fe40000000000 */
[----:B------:R-:W-:-:S04]  /*0780*/  ISETP.GE.AND P1, PT, R11, UR5, PT ;  /* 0x000000050b007c0c */ /* 0x000fc8000bf26270 */
[----:B------:R-:W2:Y:S01]  /*0790*/  @!P6 LDG.E R0, desc[UR6][R12.64+0x8] ;  /* 0x000008060c00e981 */ /* 0x000ea2000c1e1900 */
[----:B------:R-:W-:-:S04]  /*07a0*/  ISETP.LT.OR P1, PT, R11, RZ, P1 ;  /* 0x000000ff0b00720c */ /* 0x000fc80000f21670 */
[----:B------:R-:W-:Y:S01]  /*07b0*/  PLOP3.LUT P0, PT, P0, P1, PT, 0x8f, 0xf8 ;  /* 0x0000000000f8781c */ /* 0x000fe20000703177 */
[----:B------:R-:W3:-:S12]  /*07c0*/  @!P5 LDG.E R14, desc[UR6][R12.64+0xc] ;  /* 0x00000c060c0ed981 */ /* 0x000ed8000c1e1900 */
[----:B------:R-:W4:Y:S01]  /*07d0*/  @!P0 LDG.E R16, desc[UR6][R12.64+0x10] ;  /* 0x000010060c108981 */ /* 0x000f22000c1e1900 */
[----:B------:R-:W-:Y:S02]  /*07e0*/  VIADD R15, R5, 0xffffffff ;  /* 0xffffffff050f7836 */ /* 0x000fe40000000000 */
[----:B--2---:R-:W-:-:S03]  /*07f0*/  @!P6 FADD R3, R3, R0 ;  /* 0x000000000303e221 */ /* 0x004fc60000000000 */
[----:B------:R-:W-:-:S04]  /*0800*/  ISETP.GE.AND P6, PT, R15, UR4, PT ;  /* 0x000000040f007c0c */ /* 0x000fc8000bfc6270 */
[----:B------:R-:W-:Y:S01]  /*0810*/  ISETP.GT.AND P6, PT, R15, -0x1, !P6 ;  /* 0xffffffff0f00780c */ /* 0x000fe200077c4270 */
[----:B---3--:R-:W-:-:S03]  /*0820*/  @!P5 FADD R3, R3, R14 ;  /* 0x0000000e0303d221 */ /* 0x008fc60000000000 */
[----:B------:R-:W-:Y:S01]  /*0830*/  PLOP3.LUT P5, PT, P6, P4, PT, 0x8f, 0xf8 ;  /* 0x0000000000f8781c */ /* 0x000fe200037a9177 */
[----:B------:R-:W-:-:S04]  /*0840*/  IMAD R15, R15, UR5, R4 ;  /* 0x000000050f0f7c24 */ /* 0x000fc8000f8e0204 */
[----:B------:R-:W-:-:S04]  /*0850*/  IMAD.WIDE R14, R15, 0x4, R8 ;  /* 0x000000040f0e7825 */ /* 0x000fc800078e0208 */
[----:B----4-:R-:W-:Y:S01]  /*0860*/  @!P0 FADD R3, R3, R16 ;  /* 0x0000001003038221 */ /* 0x010fe20000000000 */
[----:B------:R-:W-:-:S03]  /*0870*/  PLOP3.LUT P0, PT, P6, P3, PT, 0x8f, 0xf8 ;  /* 0x0000000000f8781c */ /* 0x000fc60003707177 */
[----:B------:R-:W2:Y:S10]  /*0880*/  @!P5 LDG.E R0, desc[UR6][R14.64] ;  /* 0x000000060e00d981 */ /* 0x000eb4000c1e1900 */
[----:B------:R-:W3:Y:S01]  /*0890*/  @!P0 LDG.E R12, desc[UR6][R14.64+0x4] ;  /* 0x000004060e0c8981 */ /* 0x000ee2000c1e1900 */
[----:B--2---:R-:W-:Y:S01]  /*08a0*/  @!P5 FADD R3, R3, R0 ;  /* 0x000000000303d221 */ /* 0x004fe20000000000 */
[----:B------:R-:W-:-:S03]  /*08b0*/  ISETP.LT.OR P5, PT, R2, RZ, !P6 ;  /* 0x000000ff0200720c */ /* 0x000fc600077a1670 */
[----:B---3--:R-:W-:Y:S01]  /*08c0*/  @!P0 FADD R3, R3, R12 ;  /* 0x0000000c03038221 */ /* 0x008fe20000000000 */
[----:B------:R-:W-:-:S09]  /*08d0*/  PLOP3.LUT P0, PT, P6, P2, PT, 0x8f, 0xf8 ;  /* 0x0000000000f8781c */ /* 0x000fd20003705177 */
[----:B------:R-:W2:Y:S01]  /*08e0*/  @!P5 LDG.E R0, desc[UR6][R14.64+0x8] ;  /* 0x000008060e00d981 */ /* 0x000ea2000c1e1900 */
[----:B------:R-:W-:-:S03]  /*08f0*/  PLOP3.LUT P6, PT, P6, P1, PT, 0x8f, 0xf8 ;  /* 0x0000000000f8781c */ /* 0x000fc600037c3177 */
[----:B------:R-:W3:Y:S10]  /*0900*/  @!P0 LDG.E R12, desc[UR6][R14.64+0xc] ;  /* 0x00000c060e0c8981 */ /* 0x000ef4000c1e1900 */
[----:B------:R-:W4:Y:S01]  /*0910*/  @!P6 LDG.E R16, desc[UR6][R14.64+0x10] ;  /* 0x000010060e10e981 */ /* 0x000f22000c1e1900 */
[----:B------:R-:W-:-:S02]  /*0920*/  IMAD R13, R5, UR5, R4 ;  /* 0x00000005050d7c24 */ /* 0x000fc4000f8e0204 */
[----:B--2---:R-:W-:Y:S01]  /*0930*/  @!P5 FADD R3, R3, R0 ;  /* 0x000000000303d221 */ /* 0x004fe20000000000 */
[----:B------:R-:W-:-:S04]  /*0940*/  ISETP.GE.AND P5, PT, R5, UR4, PT ;  /* 0x0000000405007c0c */ /* 0x000fc8000bfa6270 */
[----:B------:R-:W-:Y:S01]  /*0950*/  ISETP.GT.AND P5, PT, R5, -0x1, !P5 ;  /* 0xffffffff0500780c */ /* 0x000fe20006fa4270 */
[----:B---3--:R-:W-:-:S03]  /*0960*/  @!P0 FADD R3, R3, R12 ;  /* 0x0000000c03038221 */ /* 0x008fc60000000000 */
[----:B------:R-:W-:Y:S01]  /*0970*/  PLOP3.LUT P0, PT, P5, P4, PT, 0x8f, 0xf8 ;  /* 0x0000000000f8781c */ /* 0x000fe20002f09177 */
[----:B------:R-:W-:-:S04]  /*0980*/  IMAD.WIDE R12, R13, 0x4, R8 ;  /* 0x000000040d0c7825 */ /* 0x000fc800078e0208 */
[----:B----4-:R-:W-:Y:S01]  /*0990*/  @!P6 FADD R3, R3, R16 ;  /* 0x000000100303e221 */ /* 0x010fe20000000000 */
[----:B------:R-:W-:-:S07]  /*09a0*/  PLOP3.LUT P6, PT, P5, P3, PT, 0x8f, 0xf8 ;  /* 0x0000000000f8781c */ /* 0x000fce0002fc7177 */
[----:B------:R-:W2:Y:S06]  /*09b0*/  @!P0 LDG.E R0, desc[UR6][R12.64] ;  /* 0x000000060c008981 */ /* 0x000eac000c1e1900 */
[----:B------:R-:W3:Y:S01]  /*09c0*/  @!P6 LDG.E R14, desc[UR6][R12.64+0x4] ;  /* 0x000004060c0ee981 */ /* 0x000ee2000c1e1900 */
[----:B--2---:R-:W-:Y:S01]  /*09d0*/  @!P0 FADD R3, R3, R0 ;  /* 0x0000000003038221 */ /* 0x004fe20000000000 */
[----:B------:R-:W-:-:S03]  /*09e0*/  ISETP.LT.OR P0, PT, R2, RZ, !P5 ;  /* 0x000000ff0200720c */ /* 0x000fc60006f01670 */
[----:B---3--:R-:W-:Y:S01]  /*09f0*/  @!P6 FADD R3, R3, R14 ;  /* 0x0000000e0303e221 */ /* 0x008fe20000000000 */
[----:B------:R-:W-:-:S09]  /*0a00*/  PLOP3.LUT P6, PT, P5, P2, PT, 0x8f, 0xf8 ;  /* 0x0000000000f8781c */ /* 0x000fd20002fc5177 */
[----:B------:R-:W2:Y:S04]  /*0a10*/  @!P0 LDG.E R0, desc[UR6][R12.64+0x8] ;  /* 0x000008060c008981 */ /* 0x000ea8000c1e1900 */
[----:B------:R-:W3:Y:S01]  /*0a20*/  @!P6 LDG.E R14, desc[UR6][R12.64+0xc] ;  /* 0x00000c060c0ee981 */ /* 0x000ee2000c1e1900 */
[----:B------:R-:W-:Y:S01]  /*0a30*/  VIADD R15, R5, 0x1 ;  /* 0x00000001050f7836 */ /* 0x000fe20000000000 */
[----:B------:R-:W-:Y:S01]  /*0a40*/  PLOP3.LUT P5, PT, P5, P1, PT, 0x8f, 0xf8 ;  /* 0x0000000000f8781c */ /* 0x000fe20002fa3177 */
[----:B--2---:R-:W-:-:S03]  /*0a50*/  @!P0 FADD R3, R3, R0 ;  /* 0x0000000003038221 */ /* 0x004fc60000000000 */
[----:B------:R-:W-:-:S09]  /*0a60*/  ISETP.GE.AND P0, PT, R15, UR4, PT ;  /* 0x000000040f007c0c */ /* 0x000fd2000bf06270 */
[----:B------:R-:W2:Y:S01]  /*0a70*/  @!P5 LDG.E R0, desc[UR6][R12.64+0x10] ;  /* 0x000010060c00d981 */ /* 0x000ea2000c1e1900 */
[----:B------:R-:W-:Y:S01]  /*0a80*/  ISETP.GT.AND P0, PT, R15, -0x1, !P0 ;  /* 0xffffffff0f00780c */ /* 0x000fe20004704270 */
[----:B---3--:R-:W-:-:S03]  /*0a90*/  @!P6 FADD R3, R3, R14 ;  /* 0x0000000e0303e221 */ /* 0x008fc60000000000 */
[----:B------:R-:W-:Y:S01]  /*0aa0*/  PLOP3.LUT P6, PT, P0, P4, PT, 0x8f, 0xf8 ;  /* 0x0000000000f8781c */ /* 0x000fe200007c9177 */
[----:B------:R-:W-:-:S04]  /*0ab0*/  IMAD R15, R15, UR5, R4 ;  /* 0x000000050f0f7c24 */ /* 0x000fc8000f8e0204 */
[----:B------:R-:W-:-:S08]  /*0ac0*/  IMAD.WIDE R14, R15, 0x4, R8 ;  /* 0x000000040f0e7825 */ /* 0x000fd000078e0208 */
[----:B------:R-:W3:Y:S01]  /*0ad0*/  @!P6 LDG.E R16, desc[UR6][R14.64] ;  /* 0x000000060e10e981 */ /* 0x000ee2000c1e1900 */
[----:B--2---:R-:W-:Y:S01]  /*0ae0*/  @!P5 FADD R3, R3, R0 ;  /* 0x000000000303d221 */ /* 0x004fe20000000000 */
[----:B------:R-:W-:-:S13]  /*0af0*/  PLOP3.LUT P5, PT, P0, P3, PT, 0x8f, 0xf8 ;  /* 0x0000000000f8781c */ /* 0x000fda00007a7177 */
[----:B------:R-:W2:Y:S01]  /*0b00*/  @!P5 LDG.E R0, desc[UR6][R14.64+0x4] ;  /* 0x000004060e00d981 */ /* 0x000ea2000c1e1900 */
[----:B---3--:R-:W-:Y:S01]  /*0b10*/  @!P6 FADD R3, R3, R16 ;  /* 0x000000100303e221 */ /* 0x008fe20000000000 */
[----:B------:R-:W-:-:S13]  /*0b20*/  ISETP.LT.OR P6, PT, R2, RZ, !P0 ;  /* 0x000000ff0200720c */ /* 0x000fda00047c1670 */
[----:B------:R-:W3:Y:S01]  /*0b30*/  @!P6 LDG.E R16, desc[UR6][R14.64+0x8] ;  /* 0x000008060e10e981 */ /* 0x000ee2000c1e1900 */
[----:B------:R-:W-:Y:S02]  /*0b40*/  VIADD R11, R5, 0x2 ;  /* 0x00000002050b7836 */ /* 0x000fe40000000000 */
[----:B--2---:R-:W-:-:S03]  /*0b50*/  @!P5 FADD R3, R3, R0 ;  /* 0x000000000303d221 */ /* 0x004fc60000000000 */
[----:B------:R-:W-:-:S04]  /*0b60*/  ISETP.GE.AND P5, PT, R11, UR4, PT ;  /* 0x000000040b007c0c */ /* 0x000fc8000bfa6270 */
[----:B------:R-:W-:-:S04]  /*0b70*/  ISETP.GT.AND P5, PT, R11, -0x1, !P5 ;  /* 0xffffffff0b00780c */ /* 0x000fc80006fa4270 */
[----:B------:R-:W-:Y:S01]  /*0b80*/  PLOP3.LUT P4, PT, P5, P4, PT, 0x8f, 0xf8 ;  /* 0x0000000000f8781c */ /* 0x000fe20002f89177 */
[----:B---3--:R-:W-:Y:S01]  /*0b90*/  @!P6 FADD R3, R3, R16 ;  /* 0x000000100303e221 */ /* 0x008fe20000000000 */
[----:B------:R-:W-:Y:S02]  /*0ba0*/  PLOP3.LUT P6, PT, P0, P2, PT, 0x8f, 0xf8 ;  /* 0x0000000000f8781c */ /* 0x000fe400007c5177 */
[----:B------:R-:W-:Y:S01]  /*0bb0*/  PLOP3.LUT P0, PT, P0, P1, PT, 0x8f, 0xf8 ;  /* 0x0000000000f8781c */ /* 0x000fe20000703177 */
[----:B------:R-:W-:Y:S01]  /*0bc0*/  IMAD R11, R11, UR5, R4 ;  /* 0x000000050b0b7c24 */ /* 0x000fe2000f8e0204 */
[----:B------:R-:W-:Y:S02]  /*0bd0*/  PLOP3.LUT P3, PT, P5, P3, PT, 0x8f, 0xf8 ;  /* 0x0000000000f8781c */ /* 0x000fe40002f67177 */
[----:B------:R-:W-:Y:S01]  /*0be0*/  PLOP3.LUT P2, PT, P5, P2, PT, 0x8f, 0xf8 ;  /* 0x0000000000f8781c */ /* 0x000fe20002f45177 */
[----:B------:R-:W-:Y:S01]  /*0bf0*/  IMAD.WIDE R8, R11, 0x4, R8 ;  /* 0x000000040b087825 */ /* 0x000fe200078e0208 */
[----:B------:R-:W-:-:S02]  /*0c00*/  PLOP3.LUT P1, PT, P5, P1, PT, 0x8f, 0xf8 ;  /* 0x0000000000f8781c */ /* 0x000fc40002f23177 */
[----:B------:R-:W-:Y:S02]  /*0c10*/  ISETP.LT.OR P5, PT, R2, RZ, !P5 ;  /* 0x000000ff0200720c */ /* 0x000fe40006fa1670 */
[----:B------:R-:W2:Y:S04]  /*0c20*/  @!P4 LDG.E R16, desc[UR6][R8.64] ;  /* 0x000000060810c981 */ /* 0x000ea8000c1e1900 */
[----:B------:R-:W3:Y:S04]  /*0c30*/  @!P6 LDG.E R0, desc[UR6][R14.64+0xc] ;  /* 0x00000c060e00e981 */ /* 0x000ee8000c1e1900 */
[----:B------:R-:W4:Y:S04]  /*0c40*/  @!P0 LDG.E R12, desc[UR6][R14.64+0x10] ;  /* 0x000010060e0c8981 */ /* 0x000f28000c1e1900 */
[----:B------:R-:W5:Y:S04]  /*0c50*/  @!P3 LDG.E R18, desc[UR6][R8.64+0x4] ;  /* 0x000004060812b981 */ /* 0x000f68000c1e1900 */
[----:B------:R-:W5:Y:S04]  /*0c60*/  @!P5 LDG.E R20, desc[UR6][R8.64+0x8] ;  /* 0x000008060814d981 */ /* 0x000f68000c1e1900 */
[----:B------:R-:W5:Y:S04]  /*0c70*/  @!P2 LDG.E R22, desc[UR6][R8.64+0xc] ;  /* 0x00000c060816a981 */ /* 0x000f68000c1e1900 */
[----:B------:R-:W5:Y:S01]  /*0c80*/  @!P1 LDG.E R24, desc[UR6][R8.64+0x10] ;  /* 0x0000100608189981 */ /* 0x000f62000c1e1900 */
[----:B------:R-:W-:Y:S01]  /*0c90*/  IMAD.MOV.U32 R11, RZ, RZ, 0x3d23d70a ;  /* 0x3d23d70aff0b7424 */ /* 0x000fe200078e00ff */
[----:B------:R-:W-:Y:S01]  /*0ca0*/  BSSY.RECONVERGENT B0, `(.L_x_29) ;  /* 0x0000016000007945 */ /* 0x000fe20003800200 */
[----:B------:R-:W-:Y:S01]  /*0cb0*/  FMNMX R10, R10, 3.40282346638528859812e+38, PT ;  /* 0x7f7fffff0a0a7809 */ /* 0x000fe20003800000 */
[----:B---3--:R-:W-:-:S04]  /*0cc0*/  @!P6 FADD R3, R3, R0 ;  /* 0x000000000303e221 */ /* 0x008fc80000000000 */
[----:B----4-:R-:W-:-:S04]  /*0cd0*/  @!P0 FADD R3, R3, R12 ;  /* 0x0000000c03038221 */ /* 0x010fc80000000000 */
[----:B--2---:R-:W-:-:S04]  /*0ce0*/  @!P4 FADD R3, R3, R16 ;  /* 0x000000100303c221 */ /* 0x004fc80000000000 */
[----:B-----5:R-:W-:-:S04]  /*0cf0*/  @!P3 FADD R3, R3, R18 ;  /* 0x000000120303b221 */ /* 0x020fc80000000000 */
[----:B------:R-:W-:-:S04]  /*0d00*/  @!P5 FADD R3, R3, R20 ;  /* 0x000000140303d221 */ /* 0x000fc80000000000 */
[----:B------:R-:W-:Y:S01]  /*0d10*/  @!P2 FADD R3, R3, R22 ;  /* 0x000000160303a221 */ /* 0x000fe20000000000 */
[----:B------:R-:W-:-:S03]  /*0d20*/  IMAD.MOV.U32 R0, RZ, RZ, 0x41c80000 ;  /* 0x41c80000ff007424 */ /* 0x000fc600078e00ff */
[----:B------:R-:W-:Y:S01]  /*0d30*/  @!P1 FADD R3, R3, R24 ;  /* 0x0000001803039221 */ /* 0x000fe20000000000 */
[----:B------:R-:W-:-:S03]  /*0d40*/  FFMA R0, R11, -R0, 1 ;  /* 0x3f8000000b007423 */ /* 0x000fc60000000800 */
[----:B------:R-:W0:Y:S01]  /*0d50*/  FCHK P0, R3, 25 ;  /* 0x41c8000003007902 */ /* 0x000e220000000000 */
[----:B------:R-:W-:-:S04]  /*0d60*/  FFMA R0, R0, R11, 0.039999999105930328369 ;  /* 0x3d23d70a00007423 */ /* 0x000fc8000000000b */
        /* <DEDUP_REMOVED lines=9> */
.L_x_30:
[----:B------:R-:W-:Y:S05]  /*0e00*/  BSYNC.RECONVERGENT B0 ;  /* 0x0000000000007941 */ /* 0x000fea0003800200 */
.L_x_29:
[----:B------:R-:W0:Y:S01]  /*0e10*/  LDC.64 R8, c[0x0][0x390] ;  /* 0x0000e400ff087b82 */ /* 0x000e220000000a00 */
[-C--:B------:R-:W-:Y:S01]  /*0e20*/  FSETP.GEU.AND P0, PT, R11, R10.reuse, PT ;  /* 0x0000000a0b00720b */ /* 0x080fe20003f0e000 */
[----:B------:R-:W-:Y:S01]  /*0e30*/  VIADD R14, R5, 0xfffffffd ;  /* 0xfffffffd050e7836 */ /* 0x000fe20000000000 */
[----:B------:R-:W1:Y:S01]  /*0e40*/  LDCU.64 UR8, c[0x0][0x380] ;  /* 0x00007000ff0877ac */ /* 0x000e620008000a00 */
[----:B------:R-:W-:Y:S01]  /*0e50*/  VIADD R3, R2, 0xfffffffd ;  /* 0xfffffffd02037836 */ /* 0x000fe20000000000 */
[----:B------:R-:W-:Y:S01]  /*0e60*/  FSEL R12, R11, R10, !P0 ;  /* 0x0000000a0b0c7208 */ /* 0x000fe20004000000 */
[----:B------:R-:W-:Y:S01]  /*0e70*/  IMAD.MOV.U32 R0, RZ, RZ, RZ ;  /* 0x000000ffff007224 */ /* 0x000fe200078e00ff */
[----:B------:R-:W-:-:S07]  /*0e80*/  UMOV UR4, URZ ;  /* 0x000000ff00047c82 */ /* 0x000fce0008000000 */
.L_x_31:
[----:B------:R-:W-:Y:S01]  /*0e90*/  VIADD R10, R14, UR4 ;  /* 0x000000040e0a7c36 */ /* 0x000fe20008000000 */
[C---:B-1----:R-:W-:Y:S01]  /*0ea0*/  ISETP.GE.AND P2, PT, R3.reuse, UR9, PT ;  /* 0x0000000903007c0c */ /* 0x042fe2000bf46270 */
[----:B------:R-:W-:Y:S01]  /*0eb0*/  VIADD R11, R2, 0x2 ;  /* 0x00000002020b7836 */ /* 0x000fe20000000000 */
[----:B------:R-:W-:Y:S01]  /*0ec0*/  ISETP.GE.AND P4, PT, R4, UR9, PT ;  /* 0x0000000904007c0c */ /* 0x000fe2000bf86270 */
[----:B------:R-:W-:Y:S01]  /*0ed0*/  VIADD R13, R2, 0x3 ;  /* 0x00000003020d7836 */ /* 0x000fe20000000000 */
[C---:B------:R-:W-:Y:S02]  /*0ee0*/  ISETP.GE.AND P0, PT, R10.reuse, UR8, PT ;  /* 0x000000080a007c0c */ /* 0x040fe4000bf06270 */
[----:B------:R-:W-:Y:S02]  /*0ef0*/  ISETP.LT.OR P2, PT, R3, RZ, P2 ;  /* 0x000000ff0300720c */ /* 0x000fe40001741670 */
[----:B------:R-:W-:Y:S02]  /*0f00*/  ISETP.GT.AND P0, PT, R10, -0x1, !P0 ;  /* 0xffffffff0a00780c */ /* 0x000fe40004704270 */
[----:B------:R-:W-:-:S02]  /*0f10*/  ISETP.GE.AND P1, PT, R11, UR9, PT ;  /* 0x000000090b007c0c */ /* 0x000fc4000bf26270 */
[----:B------:R-:W-:Y:S02]  /*0f20*/  ISETP.GE.AND P5, PT, R6, UR9, PT ;  /* 0x0000000906007c0c */ /* 0x000fe4000bfa6270 */
[----:B------:R-:W-:Y:S02]  /*0f30*/  ISETP.LT.OR P4, PT, R4, RZ, P4 ;  /* 0x000000ff0400720c */ /* 0x000fe40002781670 */
[----:B------:R-:W-:Y:S02]  /*0f40*/  PLOP3.LUT P2, PT, P0, P2, PT, 0x8f, 0xf8 ;  /* 0x0000000000f8781c */ /* 0x000fe40000745177 */
[----:B------:R-:W-:Y:S01]  /*0f50*/  ISETP.LT.OR P1, PT, R11, RZ, P1 ;  /* 0x000000ff0b00720c */ /* 0x000fe20000f21670 */
[----:B------:R-:W-:Y:S01]  /*0f60*/  IMAD R11, R10, UR9, R3 ;  /* 0x000000090a0b7c24 */ /* 0x000fe2000f8e0203 */
[----:B------:R-:W-:Y:S02]  /*0f70*/  ISETP.GE.AND P3, PT, R7, UR9, PT ;  /* 0x0000000907007c0c */ /* 0x000fe4000bf66270 */
[----:B------:R-:W-:Y:S01]  /*0f80*/  ISETP.GE.AND P6, PT, R13, UR9, PT ;  /* 0x000000090d007c0c */ /* 0x000fe2000bfc6270 */
[----:B0-----:R-:W-:Y:S01]  /*0f90*/  IMAD.WIDE R10, R11, 0x4, R8 ;  /* 0x000000040b0a7825 */ /* 0x001fe200078e0208 */
[----:B------:R-:W-:-:S02]  /*0fa0*/  ISETP.LT.OR P5, PT, R6, RZ, P5 ;  /* 0x000000ff0600720c */ /* 0x000fc40002fa1670 */
[----:B------:R-:W-:Y:S02]  /*0fb0*/  PLOP3.LUT P4, PT, P0, P4, PT, 0x8f, 0xf8 ;  /* 0x0000000000f8781c */ /* 0x000fe40000789177 */
[----:B------:R-:W-:Y:S02]  /*0fc0*/  ISETP.LT.OR P3, PT, R7, RZ, P3 ;  /* 0x000000ff0700720c */ /* 0x000fe40001f61670 */
[----:B------:R-:W-:Y:S02]  /*0fd0*/  ISETP.LT.OR P6, PT, R13, RZ, P6 ;  /* 0x000000ff0d00720c */ /* 0x000fe400037c1670 */
[----:B------:R-:W-:Y:S01]  /*0fe0*/  PLOP3.LUT P5, PT, P0, P5, PT, 0x8f, 0xf8 ;  /* 0x0000000000f8781c */ /* 0x000fe200007ab177 */
[----:B------:R-:W2:Y:S01]  /*0ff0*/  @!P2 LDG.E R13, desc[UR6][R10.64] ;  /* 0x000000060a0da981 */ /* 0x000ea2000c1e1900 */
[----:B------:R-:W-:Y:S02]  /*1000*/  PLOP3.LUT P3, PT, P0, P3, PT, 0x8f, 0xf8 ;  /* 0x0000000000f8781c */ /* 0x000fe40000767177 */
[----:B------:R-:W-:-:S02]  /*1010*/  PLOP3.LUT P1, PT, P0, P1, PT, 0x8f, 0xf8 ;  /* 0x0000000000f8781c */ /* 0x000fc40000723177 */
[----:B------:R-:W-:Y:S01]  /*1020*/  PLOP3.LUT P6, PT, P0, P6, PT, 0x8f, 0xf8 ;  /* 0x0000000000f8781c */ /* 0x000fe200007cd177 */
[----:B------:R-:W3:Y:S01]  /*1030*/  @!P4 LDG.E R15, desc[UR6][R10.64+0x4] ;  /* 0x000004060a0fc981 */ /* 0x000ee2000c1e1900 */
[----:B------:R-:W-:-:S05]  /*1040*/  ISETP.LT.OR P0, PT, R2, RZ, !P0 ;  /* 0x000000ff0200720c */ /* 0x000fca0004701670 */
[----:B------:R-:W4:Y:S04]  /*1050*/  @!P5 LDG.E R17, desc[UR6][R10.64+0x8] ;  /* 0x000008060a11d981 */ /* 0x000f28000c1e1900 */
[----:B------:R-:W5:Y:S04]  /*1060*/  @!P3 LDG.E R21, desc[UR6][R10.64+0x10] ;  /* 0x000010060a15b981 */ /* 0x000f68000c1e1900 */
[----:B------:R-:W5:Y:S04]  /*1070*/  @!P0 LDG.E R19, desc[UR6][R10.64+0xc] ;  /* 0x00000c060a138981 */ /* 0x000f68000c1e1900 */
[----:B------:R-:W5:Y:S04]  /*1080*/  @!P1 LDG.E R23, desc[UR6][R10.64+0x14] ;  /* 0x000014060a179981 */ /* 0x000f68000c1e1900 */
[----:B------:R-:W5:Y:S01]  /*1090*/  @!P6 LDG.E R25, desc[UR6][R10.64+0x18] ;  /* 0x000018060a19e981 */ /* 0x000f62000c1e1900 */
[----:B------:R-:W-:-:S04]  /*10a0*/  UIADD3 UR4, UPT, UPT, UR4, 0x1, URZ ;  /* 0x0000000104047890 */ /* 0x000fc8000fffe0ff */
[----:B------:R-:W-:Y:S01]  /*10b0*/  UISETP.NE.AND UP0, UPT, UR4, 0x7, UPT ;  /* 0x000000070400788c */ /* 0x000fe2000bf05270 */
[----:B--2---:R-:W-:-:S04]  /*10c0*/  @!P2 FADD R0, R0, R13 ;  /* 0x0000000d0000a221 */ /* 0x004fc80000000000 */
[----:B---3--:R-:W-:-:S04]  /*10d0*/  @!P4 FADD R0, R0, R15 ;  /* 0x0000000f0000c221 */ /* 0x008fc80000000000 */
[----:B----4-:R-:W-:-:S04]  /*10e0*/  @!P5 FADD R0, R0, R17 ;  /* 0x000000110000d221 */ /* 0x010fc80000000000 */
[----:B-----5:R-:W-:-:S04]  /*10f0*/  @!P0 FADD R0, R0, R19 ;  /* 0x0000001300008221 */ /* 0x020fc80000000000 */
[----:B------:R-:W-:-:S04]  /*1100*/  @!P3 FADD R0, R0, R21 ;  /* 0x000000150000b221 */ /* 0x000fc80000000000 */
[----:B------:R-:W-:-:S04]  /*1110*/  @!P1 FADD R0, R0, R23 ;  /* 0x0000001700009221 */ /* 0x000fc80000000000 */
[----:B------:R-:W-:Y:S01]  /*1120*/  @!P6 FADD R0, R0, R25 ;  /* 0x000000190000e221 */ /* 0x000fe20000000000 */
[----:B------:R-:W-:Y:S06]  /*1130*/  BRA.U UP0, `(.L_x_31) ;  /* 0xfffffffd00547547 */ /* 0x000fec000b83ffff */
[----:B------:R-:W-:Y:S01]  /*1140*/  IMAD.MOV.U32 R6, RZ, RZ, 0x3ca72f05 ;  /* 0x3ca72f05ff067424 */ /* 0x000fe200078e00ff */
[----:B------:R-:W0:Y:S01]  /*1150*/  FCHK P0, R0, 49 ;  /* 0x4244000000007902 */ /* 0x000e220000000000 */
[----:B------:R-:W-:Y:S01]  /*1160*/  IMAD.MOV.U32 R3, RZ, RZ, 0x42440000 ;  /* 0x42440000ff037424 */ /* 0x000fe200078e00ff */
[----:B------:R-:W-:Y:S03]  /*1170*/  BSSY.RECONVERGENT B0, `(.L_x_32) ;  /* 0x000000a000007945 */ /* 0x000fe60003800200 */
[----:B------:R-:W-:-:S04]  /*1180*/  FFMA R3, R6, -R3, 1 ;  /* 0x3f80000006037423 */ /* 0x000fc80000000803 */
[----:B------:R-:W-:-:S04]  /*1190*/  FFMA R3, R3, R6, 0.02040816284716129303 ;  /* 0x3ca72f0503037423 */ /* 0x000fc80000000006 */
[----:B------:R-:W-:-:S04]  /*11a0*/  FFMA R6, R0, R3, RZ ;  /* 0x0000000300067223 */ /* 0x000fc800000000ff */
[----:B------:R-:W-:-:S04]  /*11b0*/  FFMA R7, R6, -49, R0 ;  /* 0xc244000006077823 */ /* 0x000fc80000000000 */
[----:B------:R-:W-:Y:S01]  /*11c0*/  FFMA R3, R3, R7, R6 ;  /* 0x0000000703037223 */ /* 0x000fe20000000006 */
[----:B0-----:R-:W-:Y:S06]  /*11d0*/  @!P0 BRA `(.L_x_33) ;  /* 0x00000000000c8947 */ /* 0x001fec0003800000 */
[----:B------:R-:W-:Y:S01]  /*11e0*/  IMAD.MOV.U32 R3, RZ, RZ, 0x42440000 ;  /* 0x42440000ff037424 */ /* 0x000fe200078e00ff */
[----:B------:R-:W-:-:S07]  /*11f0*/  MOV R8, 0x1210 ;  /* 0x0000121000087802 */ /* 0x000fce0000000f00 */
[----:B------:R-:W-:Y:S05]  /*1200*/  CALL.REL.NOINC `($__internal_1_$__cuda_sm3x_div_rn_noftz_f32_slowpath) ;  /* 0x0000000400ac7944 */ /* 0x000fea0003c00000 */
.L_x_33:
[----:B------:R-:W-:Y:S05]  /*1210*/  BSYNC.RECONVERGENT B0 ;  /* 0x0000000000007941 */ /* 0x000fea0003800200 */
.L_x_32:
[----:B------:R-:W0:Y:S01]  /*1220*/  LDCU.64 UR4, c[0x0][0x390] ;  /* 0x00007200ff0477ac */ /* 0x000e220008000a00 */
[-C--:B------:R-:W-:Y:S01]  /*1230*/  FSETP.GEU.AND P0, PT, R3, R12.reuse, PT ;  /* 0x0000000c0300720b */ /* 0x080fe20003f0e000 */
[----:B------:R-:W-:Y:S02]  /*1240*/  VIADD R16, R5, 0xfffffffc ;  /* 0xfffffffc05107836 */ /* 0x000fe40000000000 */
[C---:B------:R-:W-:Y:S01]  /*1250*/  VIADD R13, R2.reuse, 0xfffffffc ;  /* 0xfffffffc020d7836 */ /* 0x040fe20000000000 */
[----:B------:R-:W-:Y:S01]  /*1260*/  FSEL R12, R3, R12, !P0 ;  /* 0x0000000c030c7208 */ /* 0x000fe20004000000 */
[----:B------:R-:W-:Y:S01]  /*1270*/  VIADD R3, R2, 0xfffffff8 ;  /* 0xfffffff802037836 */ /* 0x000fe20000000000 */
[----:B------:R-:W1:Y:S01]  /*1280*/  LDCU.64 UR10, c[0x0][0x380] ;  /* 0x00007000ff0a77ac */ /* 0x000e620008000a00 */
[----:B------:R-:W-:Y:S01]  /*1290*/  IMAD.MOV.U32 R0, RZ, RZ, RZ ;  /* 0x000000ffff007224 */ /* 0x000fe200078e00ff */
[----:B0-----:R-:W-:Y:S02]  /*12a0*/  UIADD3 UR8, UP0, UPT, UR4, 0x10, URZ ;  /* 0x0000001004087890 */ /* 0x001fe4000ff1e0ff */
[----:B------:R-:W-:-:S02]  /*12b0*/  UIADD3 UR4, UP1, UPT, UR4, 0x8, URZ ;  /* 0x0000000804047890 */ /* 0x000fc4000ff3e0ff */
[----:B------:R-:W-:Y:S02]  /*12c0*/  UIADD3.X UR9, UPT, UPT, URZ, UR5, URZ, UP0, !UPT ;  /* 0x00000005ff097290 */ /* 0x000fe400087fe4ff */
[----:B------:R-:W-:Y:S02]  /*12d0*/  UIADD3.X UR5, UPT, UPT, URZ, UR5, URZ, UP1, !UPT ;  /* 0x00000005ff057290 */ /* 0x000fe40008ffe4ff */
[----:B------:R-:W-:Y:S01]  /*12e0*/  IMAD.U32 R6, RZ, RZ, UR4 ;  /* 0x00000004ff067e24 */ /* 0x000fe2000f8e00ff */
[----:B------:R-:W-:-:S03]  /*12f0*/  UMOV UR4, URZ ;  /* 0x000000ff00047c82 */ /* 0x000fc60008000000 */
[----:B-1----:R-:W-:-:S07]  /*1300*/  IMAD.U32 R7, RZ, RZ, UR5 ;  /* 0x00000005ff077e24 */ /* 0x002fce000f8e00ff */
.L_x_34:
[----:B------:R-:W-:Y:S02]  /*1310*/  VIADD R14, R16, UR4 ;  /* 0x00000004100e7c36 */ /* 0x000fe40008000000 */
[----:B------:R-:W-:Y:S02]  /*1320*/  VIADD R8, R2, 0xfffffffd ;  /* 0xfffffffd02087836 */ /* 0x000fe40000000000 */
[C---:B------:R-:W-:Y:S01]  /*1330*/  IMAD R17, R14.reuse, UR11, R13 ;  /* 0x0000000b0e117c24 */ /* 0x040fe2000f8e020d */
[----:B------:R-:W-:Y:S01]  /*1340*/  ISETP.GE.AND P6, PT, R14, UR10, PT ;  /* 0x0000000a0e007c0c */ /* 0x000fe2000bfc6270 */
[----:B------:R-:W-:Y:S01]  /*1350*/  VIADD R13, R2, 0xfffffffc ;  /* 0xfffffffc020d7836 */ /* 0x000fe20000000000 */
[----:B------:R-:W-:Y:S01]  /*1360*/  ISETP.GE.AND P1, PT, R8, UR11, PT ;  /* 0x0000000b08007c0c */ /* 0x000fe2000bf26270 */
[----:B------:R-:W-:Y:S01]  /*1370*/  IMAD.WIDE R10, R17, 0x4, R6 ;  /* 0x00000004110a7825 */ /* 0x000fe200078e0206 */
[----:B------:R-:W-:Y:S02]  /*1380*/  ISETP.GT.AND P6, PT, R14, -0x1, !P6 ;  /* 0xffffffff0e00780c */ /* 0x000fe400077c4270 */
[----:B------:R-:W-:-:S02]  /*1390*/  ISETP.GE.AND P0, PT, R13, UR11, PT ;  /* 0x0000000b0d007c0c */ /* 0x000fc4000bf06270 */
[----:B------:R-:W-:Y:S02]  /*13a0*/  ISETP.LT.OR P1, PT, R8, RZ, P1 ;  /* 0x000000ff0800720c */ /* 0x000fe40000f21670 */
[----:B------:R-:W-:Y:S02]  /*13b0*/  ISETP.LT.OR P0, PT, R13, RZ, P0 ;  /* 0x000000ff0d00720c */ /* 0x000fe40000701670 */
[----:B------:R-:W-:Y:S02]  /*13c0*/  PLOP3.LUT P1, PT, P6, P1, PT, 0x8f, 0xf8 ;  /* 0x0000000000f8781c */ /* 0x000fe40003723177 */
[----:B------:R-:W-:-:S11]  /*13d0*/  PLOP3.LUT P0, PT, P6, P0, PT, 0x8f, 0xf8 ;  /* 0x0000000000f8781c */ /* 0x000fd60003701177 */
[----:B------:R-:W2:Y:S04]  /*13e0*/  @!P1 LDG.E R15, desc[UR6][R10.64+-0x4] ;  /* 0xfffffc060a0f9981 */ /* 0x000ea8000c1e1900 */
[----:B------:R-:W3:Y:S01]  /*13f0*/  @!P0 LDG.E R9, desc[UR6][R10.64+-0x8] ;  /* 0xfffff8060a098981 */ /* 0x000ee2000c1e1900 */
[----:B------:R-:W-:-:S05]  /*1400*/  VIADD R8, R2, 0xffffffff ;  /* 0xffffffff02087836 */ /* 0x000fca0000000000 */
[----:B------:R-:W-:-:S04]  /*1410*/  ISETP.GE.AND P5, PT, R8, UR11, PT ;  /* 0x0000000b08007c0c */ /* 0x000fc8000bfa6270 */
[----:B------:R-:W-:Y:S01]  /*1420*/  ISETP.LT.OR P5, PT, R8, RZ, P5 ;  /* 0x000000ff0800720c */ /* 0x000fe20002fa1670 */
[C---:B------:R-:W-:Y:S02]  /*1430*/  VIADD R8, R2.reuse, 0x3 ;  /* 0x0000000302087836 */ /* 0x040fe40000000000 */
[C---:B------:R-:W-:Y:S02]  /*1440*/  VIADD R19, R2.reuse, 0x1 ;  /* 0x0000000102137836 */ /* 0x040fe40000000000 */
[----:B------:R-:W-:Y:S01]  /*1450*/  VIADD R18, R2, 0x2 ;  /* 0x0000000202127836 */ /* 0x000fe20000000000 */
[C---:B------:R-:W-:Y:S02]  /*1460*/  ISETP.GE.AND P2, PT, R8.reuse, UR11, PT ;  /* 0x0000000b08007c0c */ /* 0x040fe4000bf46270 */
[----:B------:R-:W-:Y:S02]  /*1470*/  ISETP.GE.AND P4, PT, R19, UR11, PT ;  /* 0x0000000b13007c0c */ /* 0x000fe4000bf86270 */
[----:B------:R-:W-:-:S02]  /*1480*/  ISETP.LT.OR P2, PT, R8, RZ, P2 ;  /* 0x000000ff0800720c */ /* 0x000fc40001741670 */
[C---:B------:R-:W-:Y:S02]  /*1490*/  ISETP.GE.AND P3, PT, R18.reuse, UR11, PT ;  /* 0x0000000b12007c0c */ /* 0x040fe4000bf66270 */
[----:B------:R-:W-:Y:S02]  /*14a0*/  ISETP.LT.OR P4, PT, R19, RZ, P4 ;  /* 0x000000ff1300720c */ /* 0x000fe40002781670 */
[----:B------:R-:W-:Y:S02]  /*14b0*/  ISETP.LT.OR P3, PT, R18, RZ, P3 ;  /* 0x000000ff1200720c */ /* 0x000fe40001f61670 */
[----:B------:R-:W-:Y:S02]  /*14c0*/  PLOP3.LUT P5, PT, P6, P5, PT, 0x8f, 0xf8 ;  /* 0x0000000000f8781c */ /* 0x000fe400037ab177 */
[----:B------:R-:W-:Y:S02]  /*14d0*/  PLOP3.LUT P4, PT, P6, P4, PT, 0x8f, 0xf8 ;  /* 0x0000000000f8781c */ /* 0x000fe40003789177 */
[----:B------:R-:W-:-:S02]  /*14e0*/  PLOP3.LUT P3, PT, P6, P3, PT, 0x8f, 0xf8 ;  /* 0x0000000000f8781c */ /* 0x000fc40003767177 */
[----:B------:R-:W-:Y:S01]  /*14f0*/  PLOP3.LUT P2, PT, P6, P2, PT, 0x8f, 0xf8 ;  /* 0x0000000000f8781c */ /* 0x000fe20003745177 */
[----:B------:R-:W-:-:S06]  /*1500*/  IMAD R18, R14, UR11, R3 ;  /* 0x0000000b0e127c24 */ /* 0x000fcc000f8e0203 */
[----:B------:R-:W4:Y:S01]  /*1510*/  @!P5 LDG.E R19, desc[UR6][R10.64+0x4] ;  /* 0x000004060a13d981 */ /* 0x000f22000c1e1900 */
[----:B------:R-:W-:Y:S02]  /*1520*/  IMAD.U32 R14, RZ, RZ, UR8 ;  /* 0x00000008ff0e7e24 */ /* 0x000fe4000f8e00ff */
[----:B------:R-:W-:Y:S02]  /*1530*/  VIADD R27, R18, 0x8 ;  /* 0x00000008121b7836 */ /* 0x000fe40000000000 */
[----:B---3--:R-:W-:Y:S01]  /*1540*/  @!P0 FADD R0, R0, R9 ;  /* 0x0000000900008221 */ /* 0x008fe20000000000 */
[----:B------:R-:W-:-:S04]  /*1550*/  ISETP.GE.AND P0, PT, R4, UR11, PT ;  /* 0x0000000b04007c0c */ /* 0x000fc8000bf06270 */
[----:B------:R-:W-:Y:S01]  /*1560*/  ISETP.LT.OR P0, PT, R4, RZ, P0 ;  /* 0x000000ff0400720c */ /* 0x000fe20000701670 */
[----:B------:R-:W-:-:S03]  /*1570*/  VIADD R9, R2, 0x4 ;  /* 0x0000000402097836 */ /* 0x000fc60000000000 */
[----:B------:R-:W-:Y:S01]  /*1580*/  PLOP3.LUT P0, PT, P6, P0, PT, 0x8f, 0xf8 ;  /* 0x0000000000f8781c */ /* 0x000fe20003701177 */
[----:B--2---:R-:W-:Y:S01]  /*1590*/  @!P1 FADD R0, R0, R15 ;  /* 0x0000000f00009221 */ /* 0x004fe20000000000 */
[C---:B------:R-:W-:Y:S02]  /*15a0*/  ISETP.GE.AND P1, PT, R2.reuse, UR11, PT ;  /* 0x0000000b02007c0c */ /* 0x040fe4000bf26270 */
[----:B------:R-:W-:Y:S02]  /*15b0*/  P2R R8, PR, RZ, 0x1 ;  /* 0x00000001ff087803 */ /* 0x000fe40000000000 */
[C---:B------:R-:W-:Y:S02]  /*15c0*/  ISETP.GE.AND P0, PT, R9.reuse, UR11, PT ;  /* 0x0000000b09007c0c */ /* 0x040fe4000bf06270 */
[----:B------:R-:W-:Y:S02]  /*15d0*/  ISETP.LT.OR P1, PT, R2, RZ, P1 ;  /* 0x000000ff0200720c */ /* 0x000fe40000f21670 */
[----:B------:R-:W-:-:S02]  /*15e0*/  ISETP.LT.OR P0, PT, R9, RZ, P0 ;  /* 0x000000ff0900720c */ /* 0x000fc40000701670 */
[----:B------:R-:W-:Y:S02]  /*15f0*/  PLOP3.LUT P1, PT, P6, P1, PT, 0x8f, 0xf8 ;  /* 0x0000000000f8781c */ /* 0x000fe40003723177 */
[----:B------:R-:W-:Y:S02]  /*1600*/  PLOP3.LUT P6, PT, P6, P0, PT, 0x8f, 0xf8 ;  /* 0x0000000000f8781c */ /* 0x000fe400037c1177 */
[----:B------:R-:W-:Y:S01]  /*1610*/  ISETP.NE.AND P0, PT, R8, RZ, PT ;  /* 0x000000ff0800720c */ /* 0x000fe20003f05270 */
[----:B------:R-:W-:-:S04]  /*1620*/  VIADD R9, R17, 0x4 ;  /* 0x0000000411097836 */ /* 0x000fc80000000000 */
[----:B------:R-:W-:-:S05]  /*1630*/  IMAD.WIDE R8, R9, 0x4, R6 ;  /* 0x0000000409087825 */ /* 0x000fca00078e0206 */
[----:B------:R-:W2:Y:S04]  /*1640*/  @!P1 LDG.E R21, desc[UR6][R8.64+-0x8] ;  /* 0xfffff80608159981 */ /* 0x000ea8000c1e1900 */
[----:B------:R-:W3:Y:S01]  /*1650*/  @!P0 LDG.E R17, desc[UR6][R10.64] ;  /* 0x000000060a118981 */ /* 0x000ee2000c1e1900 */
[----:B------:R-:W-:-:S03]  /*1660*/  IMAD.U32 R15, RZ, RZ, UR9 ;  /* 0x00000009ff0f7e24 */ /* 0x000fc6000f8e00ff */
[----:B------:R-:W5:Y:S01]  /*1670*/  @!P4 LDG.E R23, desc[UR6][R8.64+-0x4] ;  /* 0xfffffc060817c981 */ /* 0x000f62000c1e1900 */
[----:B------:R-:W-:-:S03]  /*1680*/  @!P6 IMAD.WIDE R14, R27, 0x4, R14 ;  /* 0x000000041b0ee825 */ /* 0x000fc600078e020e */
[----:B------:R-:W5:Y:S04]  /*1690*/  @!P3 LDG.E R25, desc[UR6][R8.64] ;  /* 0x000000060819b981 */ /* 0x000f68000c1e1900 */
[----:B------:R-:W5:Y:S04]  /*16a0*/  @!P2 LDG.E R27, desc[UR6][R8.64+0x4] ;  /* 0x00000406081ba981 */ /* 0x000f68000c1e1900 */
[----:B------:R-:W5:Y:S01]  /*16b0*/  @!P6 LDG.E R15, desc[UR6][R14.64] ;  /* 0x000000060e0fe981 */ /* 0x000f62000c1e1900 */
[----:B------:R-:W-:-:S04]  /*16c0*/  UIADD3 UR4, UPT, UPT, UR4, 0x1, URZ ;  /* 0x0000000104047890 */ /* 0x000fc8000fffe0ff */
[----:B------:R-:W-:Y:S01]  /*16d0*/  UISETP.NE.AND UP0, UPT, UR4, 0x9, UPT ;  /* 0x000000090400788c */ /* 0x000fe2000bf05270 */
[----:B---3--:R-:W-:-:S04]  /*16e0*/  @!P0 FADD R0, R0, R17 ;  /* 0x0000001100008221 */ /* 0x008fc80000000000 */
[----:B----4-:R-:W-:-:S04]  /*16f0*/  @!P5 FADD R0, R0, R19 ;  /* 0x000000130000d221 */ /* 0x010fc80000000000 */
[----:B--2---:R-:W-:-:S04]  /*1700*/  @!P1 FADD R0, R0, R21 ;  /* 0x0000001500009221 */ /* 0x004fc80000000000 */
        /* <DEDUP_REMOVED lines=10> */
[----:B------:R-:W-:-:S04]  /*17b0*/  FFMA R3, R3, R4, 0.012345679104328155518 ;  /* 0x3c4a458803037423 */ /* 0x000fc80000000004 */
[----:B------:R-:W-:-:S04]  /*17c0*/  FFMA R4, R0, R3, RZ ;  /* 0x0000000300047223 */ /* 0x000fc800000000ff */
[----:B------:R-:W-:-:S04]  /*17d0*/  FFMA R6, R4, -81, R0 ;  /* 0xc2a2000004067823 */ /* 0x000fc80000000000 */
[----:B------:R-:W-:Y:S01]  /*17e0*/  FFMA R3, R3, R6, R4 ;  /* 0x0000000603037223 */ /* 0x000fe20000000004 */
[----:B0-----:R-:W-:Y:S06]  /*17f0*/  @!P0 BRA `(.L_x_36) ;  /* 0x00000000000c8947 */ /* 0x001fec0003800000 */
[----:B------:R-:W-:Y:S01]  /*1800*/  IMAD.MOV.U32 R3, RZ, RZ, 0x42a20000 ;  /* 0x42a20000ff037424 */ /* 0x000fe200078e00ff */
[----:B------:R-:W-:-:S07]  /*1810*/  MOV R8, 0x1830 ;  /* 0x0000183000087802 */ /* 0x000fce0000000f00 */
[----:B------:R-:W-:Y:S05]  /*1820*/  CALL.REL.NOINC `($__internal_1_$__cuda_sm3x_div_rn_noftz_f32_slowpath) ;  /* 0x0000000000247944 */ /* 0x000fea0003c00000 */
.L_x_36:
[----:B------:R-:W-:Y:S05]  /*1830*/  BSYNC.RECONVERGENT B0 ;  /* 0x0000000000007941 */ /* 0x000fea0003800200 */
.L_x_35:
[----:B------:R-:W0:Y:S01]  /*1840*/  LDC.64 R6, c[0x0][0x388] ;  /* 0x0000e200ff067b82 */ /* 0x000e220000000a00 */
[----:B------:R-:W1:Y:S01]  /*1850*/  LDCU UR4, c[0x0][0x384] ;  /* 0x00007080ff0477ac */ /* 0x000e620008000800 */
[----:B------:R-:W-:Y:S01]  /*1860*/  FSETP.GEU.AND P0, PT, R3, R12, PT ;  /* 0x0000000c0300720b */ /* 0x000fe20003f0e000 */
[----:B-1----:R-:W-:-:S03]  /*1870*/  IMAD R9, R5, UR4, R2 ;  /* 0x0000000405097c24 */ /* 0x002fc6000f8e0202 */
[----:B------:R-:W-:Y:S01]  /*1880*/  FSEL R5, R3, R12, !P0 ;  /* 0x0000000c03057208 */ /* 0x000fe20004000000 */
[----:B0-----:R-:W-:-:S05]  /*1890*/  IMAD.WIDE R2, R9, 0x4, R6 ;  /* 0x0000000409027825 */ /* 0x001fca00078e0206 */
[----:B------:R-:W-:Y:S01]  /*18a0*/  STG.E desc[UR6][R2.64], R5 ;  /* 0x0000000502007986 */ /* 0x000fe2000c101906 */
[----:B------:R-:W-:Y:S05]  /*18b0*/  EXIT ;  /* 0x000000000000794d */ /* 0x000fea0003800000 */
        .weak           $__internal_1_$__cuda_sm3x_div_rn_noftz_f32_slowpath
        .type           $__internal_1_$__cuda_sm3x_div_rn_noftz_f32_slowpath,@function
        .size           $__internal_1_$__cuda_sm3x_div_rn_noftz_f32_slowpath,(.L_x_123 - $__internal_1_$__cuda_sm3x_div_rn_noftz_f32_slowpath)
$__internal_1_$__cuda_sm3x_div_rn_noftz_f32_slowpath:
[----:B------:R-:W-:Y:S01]  /*18c0*/  SHF.R.U32.HI R11, RZ, 0x17, R3 ;  /* 0x00000017ff0b7819 */ /* 0x000fe20000011603 */
[----:B------:R-:W-:Y:S01]  /*18d0*/  BSSY.RECONVERGENT B1, `(.L_x_37) ;  /* 0x0000064000017945 */ /* 0x000fe20003800200 */
[----:B------:R-:W-:Y:S02]  /*18e0*/  SHF.R.U32.HI R9, RZ, 0x17, R0 ;  /* 0x00000017ff097819 */ /* 0x000fe40000011600 */
[----:B------:R-:W-:Y:S02]  /*18f0*/  LOP3.LUT R11, R11, 0xff, RZ, 0xc0, !PT ;  /* 0x000000ff0b0b7812 */ /* 0x000fe400078ec0ff */
[----:B------:R-:W-:-:S03]  /*1900*/  LOP3.LUT R13, R9, 0xff, RZ, 0xc0, !PT ;  /* 0x000000ff090d7812 */ /* 0x000fc600078ec0ff */
[----:B------:R-:W-:Y:S02]  /*1910*/  VIADD R15, R11, 0xffffffff ;  /* 0xffffffff0b0f7836 */ /* 0x000fe40000000000 */
[----:B------:R-:W-:-:S03]  /*1920*/  VIADD R14, R13, 0xffffffff ;  /* 0xffffffff0d0e7836 */ /* 0x000fc60000000000 */
[----:B------:R-:W-:-:S04]  /*1930*/  ISETP.GT.U32.AND P0, PT, R15, 0xfd, PT ;  /* 0x000000fd0f00780c */ /* 0x000fc80003f04070 */
[----:B------:R-:W-:-:S13]  /*1940*/  ISETP.GT.U32.OR P0, PT, R14, 0xfd, P0 ;  /* 0x000000fd0e00780c */ /* 0x000fda0000704470 */
[----:B------:R-:W-:Y:S01]  /*1950*/  @!P0 IMAD.MOV.U32 R9, RZ, RZ, RZ ;  /* 0x000000ffff098224 */ /* 0x000fe200078e00ff */
[----:B------:R-:W-:Y:S06]  /*1960*/  @!P0 BRA `(.L_x_38) ;  /* 0x00000000005c8947 */ /* 0x000fec0003800000 */
[----:B------:R-:W-:Y:S02]  /*1970*/  FSETP.GTU.FTZ.AND P0, PT, |R0|, +INF , PT ;  /* 0x7f8000000000780b */ /* 0x000fe40003f1c200 */
        /* <DEDUP_REMOVED lines=22> */
.L_x_38:
[----:B------:R-:W-:Y:S01]  /*1ae0*/  LEA R14, R11, 0xc0800000, 0x17 ;  /* 0xc08000000b0e7811 */ /* 0x000fe200078eb8ff */
[----:B------:R-:W-:Y:S01]  /*1af0*/  VIADD R13, R13, 0xffffff81 ;  /* 0xffffff810d0d7836 */ /* 0x000fe20000000000 */
[----:B------:R-:W-:Y:S03]  /*1b00*/  BSSY.RECONVERGENT B2, `(.L_x_43) ;  /* 0x0000037000027945 */ /* 0x000fe60003800200 */
[----:B------:R-:W-:Y:S02]  /*1b10*/  IMAD.IADD R14, R3, 0x1, -R14 ;  /* 0x00000001030e7824 */ /* 0x000fe400078e0a0e */
[C---:B------:R-:W-:Y:S02]  /*1b20*/  IMAD R0, R13.reuse, -0x800000, R0 ;  /* 0xff8000000d007824 */ /* 0x040fe400078e0200 */
[----:B------:R0:W1:Y:S01]  /*1b30*/  MUFU.RCP R3, R14 ;  /* 0x0000000e00037308 */ /* 0x0000620000001000 */
[----:B------:R-:W-:Y:S01]  /*1b40*/  FADD.FTZ R15, -R14, -RZ ;  /* 0x800000ff0e0f7221 */ /* 0x000fe20000010100 */
[----:B0-----:R-:W-:-:S05]  /*1b50*/  IADD3 R14, PT, PT, R13, 0x7f, -R11 ;  /* 0x0000007f0d0e7810 */ /* 0x001fca0007ffe80b */
[----:B------:R-:W-:Y:S02]  /*1b60*/  IMAD.IADD R14, R14, 0x1, R9 ;  /* 0x000000010e0e7824 */ /* 0x000fe400078e0209 */
[----:B-1----:R-:W-:-:S04]  /*1b70*/  FFMA R16, R3, R15, 1 ;  /* 0x3f80000003107423 */ /* 0x002fc8000000000f */
[----:B------:R-:W-:-:S04]  /*1b80*/  FFMA R3, R3, R16, R3 ;  /* 0x0000001003037223 */ /* 0x000fc80000000003 */
[----:B------:R-:W-:-:S04]  /*1b90*/  FFMA R16, R0, R3, RZ ;  /* 0x0000000300107223 */ /* 0x000fc800000000ff */
[----:B------:R-:W-:-:S04]  /*1ba0*/  FFMA R17, R15, R16, R0 ;  /* 0x000000100f117223 */ /* 0x000fc80000000000 */
[----:B------:R-:W-:-:S04]  /*1bb0*/  FFMA R16, R3, R17, R16 ;  /* 0x0000001103107223 */ /* 0x000fc80000000010 */
[----:B------:R-:W-:-:S04]  /*1bc0*/  FFMA R15, R15, R16, R0 ;  /* 0x000000100f0f7223 */ /* 0x000fc80000000000 */
[----:B------:R-:W-:-:S05]  /*1bd0*/  FFMA R17, R3, R15, R16 ;  /* 0x0000000f03117223 */ /* 0x000fca0000000010 */
[----:B------:R-:W-:-:S04]  /*1be0*/  SHF.R.U32.HI R0, RZ, 0x17, R17 ;  /* 0x00000017ff007819 */ /* 0x000fc80000011611 */
[----:B------:R-:W-:-:S05]  /*1bf0*/  LOP3.LUT R0, R0, 0xff, RZ, 0xc0, !PT ;  /* 0x000000ff00007812 */ /* 0x000fca00078ec0ff */
[----:B------:R-:W-:-:S04]  /*1c00*/  IMAD.IADD R11, R0, 0x1, R14 ;  /* 0x00000001000b7824 */ /* 0x000fc800078e020e */
[----:B------:R-:W-:-:S05]  /*1c10*/  VIADD R0, R11, 0xffffffff ;  /* 0xffffffff0b007836 */ /* 0x000fca0000000000 */
[----:B------:R-:W-:-:S13]  /*1c20*/  ISETP.GE.U32.AND P0, PT, R0, 0xfe, PT ;  /* 0x000000fe0000780c */ /* 0x000fda0003f06070 */
[----:B------:R-:W-:Y:S05]  /*1c30*/  @!P0 BRA `(.L_x_44) ;  /* 0x0000000000888947 */ /* 0x000fea0003800000 */
[----:B------:R-:W-:-:S13]  /*1c40*/  ISETP.GT.AND P0, PT, R11, 0xfe, PT ;  /* 0x000000fe0b00780c */ /* 0x000fda0003f04270 */
[----:B------:R-:W-:Y:S05]  /*1c50*/  @P0 BRA `(.L_x_45) ;  /* 0x0000000000740947 */ /* 0x000fea0003800000 */
[----:B------:R-:W-:Y:S01]  /*1c60*/  ISETP.GE.AND P0, PT, R11, 0x1, PT ;  /* 0x000000010b00780c */ /* 0x000fe20003f06270 */
[----:B------:R-:W-:-:S12]  /*1c70*/  IMAD.MOV.U32 R0, RZ, RZ, R17 ;  /* 0x000000ffff007224 */ /* 0x000fd800078e0011 */
[----:B------:R-:W-:Y:S05]  /*1c80*/  @P0 BRA `(.L_x_46) ;  /* 0x0000000000780947 */ /* 0x000fea0003800000 */
[----:B------:R-:W-:Y:S02]  /*1c90*/  ISETP.GE.AND P0, PT, R11, -0x18, PT ;  /* 0xffffffe80b00780c */ /* 0x000fe40003f06270 */
[----:B------:R-:W-:-:S05]  /*1ca0*/  LOP3.LUT R18, R17, 0x80000000, RZ, 0xc0, !PT ;  /* 0x8000000011127812 */ /* 0x000fca00078ec0ff */
[----:B------:R-:W-:-:S06]  /*1cb0*/  IMAD.MOV.U32 R0, RZ, RZ, R18 ;  /* 0x000000ffff007224 */ /* 0x000fcc00078e0012 */
[----:B------:R-:W-:Y:S05]  /*1cc0*/  @!P0 BRA `(.L_x_46) ;  /* 0x0000000000688947 */ /* 0x000fea0003800000 */
[-CC-:B------:R-:W-:Y:S01]  /*1cd0*/  FFMA.RZ R0, R3, R15.reuse, R16.reuse ;  /* 0x0000000f03007223 */ /* 0x180fe2000000c010 */
[C---:B------:R-:W-:Y:S01]  /*1ce0*/  VIADD R14, R11.reuse, 0x20 ;  /* 0x000000200b0e7836 */ /* 0x040fe20000000000 */
[C---:B------:R-:W-:Y:S02]  /*1cf0*/  ISETP.NE.AND P2, PT, R11.reuse, RZ, PT ;  /* 0x000000ff0b00720c */ /* 0x040fe40003f45270 */
[----:B------:R-:W-:Y:S01]  /*1d00*/  ISETP.NE.AND P1, PT, R11, RZ, PT ;  /* 0x000000ff0b00720c */ /* 0x000fe20003f25270 */
[----:B------:R-:W-:Y:S01]  /*1d10*/  IMAD.MOV R11, RZ, RZ, -R11 ;  /* 0x000000ffff0b7224 */ /* 0x000fe200078e0a0b */
[----:B------:R-:W-:Y:S01]  /*1d20*/  LOP3.LUT R9, R0, 0x7fffff, RZ, 0xc0, !PT ;  /* 0x007fffff00097812 */ /* 0x000fe200078ec0ff */
[CCC-:B------:R-:W-:Y:S01]  /*1d30*/  FFMA.RP R0, R3.reuse, R15.reuse, R16.reuse ;  /* 0x0000000f03007223 */ /* 0x1c0fe20000008010 */
[----:B------:R-:W-:Y:S02]  /*1d40*/  FFMA.RM R3, R3, R15, R16 ;  /* 0x0000000f03037223 */ /* 0x000fe40000004010 */
[----:B------:R-:W-:-:S03]  /*1d50*/  LOP3.LUT R9, R9, 0x800000, RZ, 0xfc, !PT ;  /* 0x0080000009097812 */ /* 0x000fc600078efcff */
[----:B------:R-:W-:Y:S02]  /*1d60*/  FSETP.NEU.FTZ.AND P0, PT, R0, R3, PT ;  /* 0x000000030000720b */ /* 0x000fe40003f1d000 */
[----:B------:R-:W-:Y:S02]  /*1d70*/  SHF.L.U32 R14, R9, R14, RZ ;  /* 0x0000000e090e7219 */ /* 0x000fe400000006ff */
[----:B------:R-:W-:Y:S02]  /*1d80*/  SEL R0, R11, RZ, P2 ;  /* 0x000000ff0b007207 */ /* 0x000fe40001000000 */
[----:B------:R-:W-:Y:S02]  /*1d90*/  ISETP.NE.AND P1, PT, R14, RZ, P1 ;  /* 0x000000ff0e00720c */ /* 0x000fe40000f25270 */
[----:B------:R-:W-:Y:S02]  /*1da0*/  SHF.R.U32.HI R0, RZ, R0, R9 ;  /* 0x00000000ff007219 */ /* 0x000fe40000011609 */
[----:B------:R-:W-:-:S02]  /*1db0*/  PLOP3.LUT P0, PT, P0, P1, PT, 0xf8, 0x8f ;  /* 0x00000000008f781c */ /* 0x000fc40000703f70 */
[----:B------:R-:W-:Y:S02]  /*1dc0*/  SHF.R.U32.HI R14, RZ, 0x1, R0 ;  /* 0x00000001ff0e7819 */ /* 0x000fe40000011600 */
[----:B------:R-:W-:-:S04]  /*1dd0*/  SEL R3, RZ, 0x1, !P0 ;  /* 0x00000001ff037807 */ /* 0x000fc80004000000 */
[----:B------:R-:W-:-:S04]  /*1de0*/  LOP3.LUT R3, R3, 0x1, R14, 0xf8, !PT ;  /* 0x0000000103037812 */ /* 0x000fc800078ef80e */
[----:B------:R-:W-:-:S05]  /*1df0*/  LOP3.LUT R3, R3, R0, RZ, 0xc0, !PT ;  /* 0x0000000003037212 */ /* 0x000fca00078ec0ff */
[----:B------:R-:W-:-:S05]  /*1e00*/  IMAD.IADD R3, R14, 0x1, R3 ;  /* 0x000000010e037824 */ /* 0x000fca00078e0203 */
[----:B------:R-:W-:Y:S01]  /*1e10*/  LOP3.LUT R0, R3, R18, RZ, 0xfc, !PT ;  /* 0x0000001203007212 */ /* 0x000fe200078efcff */
[----:B------:R-:W-:Y:S06]  /*1e20*/  BRA `(.L_x_46) ;  /* 0x0000000000107947 */ /* 0x000fec0003800000 */
.L_x_45:
[----:B------:R-:W-:-:S04]  /*1e30*/  LOP3.LUT R0, R17, 0x80000000, RZ, 0xc0, !PT ;  /* 0x8000000011007812 */ /* 0x000fc800078ec0ff */
[----:B------:R-:W-:Y:S01]  /*1e40*/  LOP3.LUT R0, R0, 0x7f800000, RZ, 0xfc, !PT ;  /* 0x7f80000000007812 */ /* 0x000fe200078efcff */
[----:B------:R-:W-:Y:S06]  /*1e50*/  BRA `(.L_x_46) ;  /* 0x0000000000047947 */ /* 0x000fec0003800000 */
.L_x_44:
[----:B------:R-:W-:-:S07]  /*1e60*/  IMAD R0, R14, 0x800000, R17 ;  /* 0x008000000e007824 */ /* 0x000fce00078e0211 */
.L_x_46:
[----:B------:R-:W-:Y:S05]  /*1e70*/  BSYNC.RECONVERGENT B2 ;  /* 0x0000000000027941 */ /* 0x000fea0003800200 */
.L_x_43:
[----:B------:R-:W-:Y:S05]  /*1e80*/  BRA `(.L_x_47) ;  /* 0x0000000000207947 */ /* 0x000fea0003800000 */
.L_x_42:
[----:B------:R-:W-:-:S04]  /*1e90*/  LOP3.LUT R0, R3, 0x80000000, R0, 0x48, !PT ;  /* 0x8000000003007812 */ /* 0x000fc800078e4800 */
[----:B------:R-:W-:Y:S01]  /*1ea0*/  LOP3.LUT R0, R0, 0x7f800000, RZ, 0xfc, !PT ;  /* 0x7f80000000007812 */ /* 0x000fe200078efcff */
[----:B------:R-:W-:Y:S06]  /*1eb0*/  BRA `(.L_x_47) ;  /* 0x0000000000147947 */ /* 0x000fec0003800000 */
.L_x_41:
[----:B------:R-:W-:Y:S01]  /*1ec0*/  LOP3.LUT R0, R3, 0x80000000, R0, 0x48, !PT ;  /* 0x8000000003007812 */ /* 0x000fe200078e4800 */
[----:B------:R-:W-:Y:S06]  /*1ed0*/  BRA `(.L_x_47) ;  /* 0x00000000000c7947 */ /* 0x000fec0003800000 */
.L_x_40:
[----:B------:R-:W0:Y:S01]  /*1ee0*/  MUFU.RSQ R0, -QNAN ;  /* 0xffc0000000007908 */ /* 0x000e220000001400 */
[----:B------:R-:W-:Y:S05]  /*1ef0*/  BRA `(.L_x_47) ;  /* 0x0000000000047947 */ /* 0x000fea0003800000 */
.L_x_39:
[----:B------:R-:W-:-:S07]  /*1f00*/  FADD.FTZ R0, R0, R3 ;  /* 0x0000000300007221 */ /* 0x000fce0000010000 */
.L_x_47:
[----:B------:R-:W-:Y:S05]  /*1f10*/  BSYNC.RECONVERGENT B1 ;  /* 0x0000000000017941 */ /* 0x000fea0003800200 */
.L_x_37:
[----:B------:R-:W-:Y:S02]  /*1f20*/  IMAD.MOV.U32 R9, RZ, RZ, 0x0 ;  /* 0x00000000ff097424 */ /* 0x000fe400078e00ff */
[----:B0-----:R-:W-:Y:S02]  /*1f30*/  IMAD.MOV.U32 R3, RZ, RZ, R0 ;  /* 0x000000ffff037224 */ /* 0x001fe400078e0000 */
[----:B------:R-:W-:Y:S05]  /*1f40*/  RET.REL.NODEC R8 `(computeVarianceEstimates_naive) ;  /* 0xffffffe0082c7950 */ /* 0x000fea0003c3ffff */
.L_x_48:
        /* <DEDUP_REMOVED lines=11> */
.L_x_123:


//--------------------- .text.computeVarianceEstimates --------------------------
	.section	.text.computeVarianceEstimates,"ax",@progbits
	.align	128
        .global         computeVarianceEstimates
        .type           computeVarianceEstimates,@function
        .size           computeVarianceEstimates,(.L_x_124 - computeVarianceEstimates)
        .other          computeVarianceEstimates,@"STO_CUDA_ENTRY STV_DEFAULT"
computeVarianceEstimates:
.text.computeVarianceEstimates:
[----:B------:R-:W-:Y:S01]  /*0000*/  LDC R1, c[0x0][0x37c] ;  /* 0x0000df00ff017b82 */ /* 0x000fe20000000800 */
[----:B------:R-:W0:Y:S01]  /*0010*/  S2R R12, SR_TID.Y ;  /* 0x00000000000c7919 */ /* 0x000e220000002200 */
[----:B------:R-:W1:Y:S01]  /*0020*/  LDCU.64 UR6, c[0x0][0x358] ;  /* 0x00006b00ff0677ac */ /* 0x000e620008000a00 */
[----:B------:R-:W-:Y:S01]  /*0030*/  BSSY.RECONVERGENT B0, `(.L_x_49) ;  /* 0x0000032000007945 */ /* 0x000fe20003800200 */
[----:B------:R-:W2:Y:S01]  /*0040*/  S2R R13, SR_TID.X ;  /* 0x00000000000d7919 */ /* 0x000ea20000002100 */
[----:B------:R-:W3:Y:S01]  /*0050*/  LDCU UR8, c[0x0][0x384] ;  /* 0x00007080ff0877ac */ /* 0x000ee20008000800 */
[----:B------:R-:W4:Y:S01]  /*0060*/  S2R R14, SR_CTAID.Y ;  /* 0x00000000000e7919 */ /* 0x000f220000002600 */
[----:B------:R-:W1:Y:S01]  /*0070*/  S2R R16, SR_CTAID.X ;  /* 0x0000000000107919 */ /* 0x000e620000002500 */
[----:B0-----:R-:W-:-:S13]  /*0080*/  ISETP.GT.U32.AND P0, PT, R12, 0x17, PT ;  /* 0x000000170c00780c */ /* 0x001fda0003f04070 */
[----:B-1234-:R-:W-:Y:S05]  /*0090*/  @P0 BRA `(.L_x_50) ;  /* 0x0000000000ac0947 */ /* 0x01efea0003800000 */
[----:B------:R-:W0:Y:S01]  /*00a0*/  S2UR UR5, SR_CgaCtaId ;  /* 0x00000000000579c3 */ /* 0x000e220000008800 */
[----:B------:R-:W-:Y:S01]  /*00b0*/  UMOV UR4, 0x400 ;  /* 0x0000040000047882 */ /* 0x000fe20000000000 */
[----:B------:R-:W-:Y:S02]  /*00c0*/  IADD3 R0, PT, PT, R13, -0x4, RZ ;  /* 0xfffffffc0d007810 */ /* 0x000fe40007ffe0ff */
[----:B------:R-:W-:Y:S02]  /*00d0*/  LEA R5, R16, R13, 0x5 ;  /* 0x0000000d10057211 */ /* 0x000fe400078e28ff */
[----:B------:R-:W-:Y:S01]  /*00e0*/  MOV R3, R12 ;  /* 0x0000000c00037202 */ /* 0x000fe20000000f00 */
[----:B0-----:R-:W-:-:S06]  /*00f0*/  ULEA UR4, UR5, UR4, 0x18 ;  /* 0x0000000405047291 */ /* 0x001fcc000f8ec0ff */
[----:B------:R-:W-:-:S07]  /*0100*/  LEA R4, R13, UR4, 0x2 ;  /* 0x000000040d047c11 */ /* 0x000fce000f8e10ff */
.L_x_54:
[----:B------:R-:W-:Y:S01]  /*0110*/  ISETP.GT.U32.AND P0, PT, R13, 0x27, PT ;  /* 0x000000270d00780c */ /* 0x000fe20003f04070 */
[----:B------:R-:W-:Y:S01]  /*0120*/  BSSY.RECONVERGENT B1, `(.L_x_51) ;  /* 0x0000020000017945 */ /* 0x000fe20003800200 */
[C---:B------:R-:W-:Y:S02]  /*0130*/  ISETP.GE.U32.AND P2, PT, R3.reuse, 0x8, PT ;  /* 0x000000080300780c */ /* 0x040fe40003f46070 */
[----:B------:R-:W-:-:S09]  /*0140*/  IADD3 R11, PT, PT, R3, 0x10, RZ ;  /* 0x00000010030b7810 */ /* 0x000fd20007ffe0ff */
[----:B------:R-:W-:Y:S05]  /*0150*/  @P0 BRA `(.L_x_52) ;  /* 0x0000000000700947 */ /* 0x000fea0003800000 */
[----:B------:R-:W0:Y:S01]  /*0160*/  LDCU.64 UR4, c[0x0][0x380] ;  /* 0x00007000ff0477ac */ /* 0x000e220008000a00 */
[----:B------:R-:W-:Y:S02]  /*0170*/  LEA R6, R14, R3, 0x4 ;  /* 0x000000030e067211 */ /* 0x000fe400078e20ff */
[----:B------:R-:W-:Y:S02]  /*0180*/  MOV R7, R5 ;  /* 0x0000000500077202 */ /* 0x000fe40000000f00 */
[----:B------:R-:W-:Y:S02]  /*0190*/  IADD3 R2, PT, PT, R6, -0x4, RZ ;  /* 0xfffffffc06027810 */ /* 0x000fe40007ffe0ff */
[----:B------:R-:W-:Y:S02]  /*01a0*/  MOV R8, R0 ;  /* 0x0000000000087202 */ /* 0x000fe40000000f00 */
[C---:B0-----:R-:W-:Y:S01]  /*01b0*/  ISETP.GE.AND P0, PT, R2.reuse, UR4, PT ;  /* 0x0000000402007c0c */ /* 0x041fe2000bf06270 */
[----:B------:R-:W-:-:S03]  /*01c0*/  IMAD R18, R2, UR5, RZ ;  /* 0x0000000502127c24 */ /* 0x000fc6000f8e02ff */
[----:B------:R-:W-:Y:S01]  /*01d0*/  ISETP.GT.U32.AND P0, PT, R6, 0x3, !P0 ;  /* 0x000000030600780c */ /* 0x000fe20004704070 */
[----:B------:R-:W-:Y:S01]  /*01e0*/  IMAD R6, R3, 0xa0, R4 ;  /* 0x000000a003067824 */ /* 0x000fe200078e0204 */
[----:B------:R-:W-:-:S11]  /*01f0*/  SHF.R.S32.HI R15, RZ, 0x1f, R18 ;  /* 0x0000001fff0f7819 */ /* 0x000fd60000011412 */
.L_x_53:
[----:B------:R-:W-:-:S04]  /*0200*/  IADD3 R2, PT, PT, R7, -0x4, RZ ;  /* 0xfffffffc07027810 */ /* 0x000fc80007ffe0ff */
[----:B------:R-:W-:-:S04]  /*0210*/  ISETP.GE.AND P1, PT, R2, UR8, PT ;  /* 0x0000000802007c0c */ /* 0x000fc8000bf26270 */
[----:B------:R-:W-:-:S04]  /*0220*/  ISETP.LT.OR P1, PT, R7, 0x4, P1 ;  /* 0x000000040700780c */ /* 0x000fc80000f21670 */
[----:B------:R-:W-:-:S13]  /*0230*/  PLOP3.LUT P1, PT, P0, P1, PT, 0x8f, 0xf8 ;  /* 0x0000000000f8781c */ /* 0x000fda0000723177 */
[----:B------:R-:W0:Y:S01]  /*0240*/  @!P1 LDC.64 R2, c[0x0][0x390] ;  /* 0x0000e400ff029b82 */ /* 0x000e220000000a00 */
[----:B------:R-:W-:-:S04]  /*0250*/  @!P1 IADD3 R9, P3, PT, R18, R7, RZ ;  /* 0x0000000712099210 */ /* 0x000fc80007f7e0ff */
[----:B------:R-:W-:Y:S02]  /*0260*/  @!P1 IADD3.X R10, PT, PT, RZ, R15, RZ, P3, !PT ;  /* 0x0000000fff0a9210 */ /* 0x000fe40001ffe4ff */
[----:B0-----:R-:W-:-:S04]  /*0270*/  @!P1 LEA R2, P3, R9, R2, 0x2 ;  /* 0x0000000209029211 */ /* 0x001fc800078610ff */
[----:B------:R-:W-:Y:S01]  /*0280*/  @!P1 LEA.HI.X R3, R9, R3, R10, 0x2, P3 ;  /* 0x0000000309039211 */ /* 0x000fe200018f140a */
[----:B------:R-:W-:-:S06]  /*0290*/  HFMA2 R9, -RZ, RZ, 0, 0 ;  /* 0x00000000ff097431 */ /* 0x000fcc00000001ff */
[----:B------:R-:W2:Y:S01]  /*02a0*/  @!P1 LDG.E R9, desc[UR6][R2.64+-0x10] ;  /* 0xfffff00602099981 */ /* 0x000ea2000c1e1900 */
[C---:B------:R-:W-:Y:S01]  /*02b0*/  VIADD R10, R8.reuse, 0x4 ;  /* 0x00000004080a7836 */ /* 0x040fe20000000000 */
[----:B------:R-:W-:Y:S02]  /*02c0*/  IADD3 R8, PT, PT, R8, 0x20, RZ ;  /* 0x0000002008087810 */ /* 0x000fe40007ffe0ff */
[----:B------:R-:W-:Y:S02]  /*02d0*/  IADD3 R7, PT, PT, R7, 0x20, RZ ;  /* 0x0000002007077810 */ /* 0x000fe40007ffe0ff */
[----:B------:R-:W-:Y:S01]  /*02e0*/  ISETP.GE.U32.AND P1, PT, R10, 0x8, PT ;  /* 0x000000080a00780c */ /* 0x000fe20003f26070 */
[----:B--2---:R0:W-:Y:S02]  /*02f0*/  STS [R6], R9 ;  /* 0x0000000906007388 */ /* 0x0041e40000000800 */
[----:B0-----:R-:W-:-:S10]  /*0300*/  IADD3 R6, PT, PT, R6, 0x80, RZ ;  /* 0x0000008006067810 */ /* 0x001fd40007ffe0ff */
[----:B------:R-:W-:Y:S05]  /*0310*/  @!P1 BRA `(.L_x_53) ;  /* 0xfffffffc00b89947 */ /* 0x000fea000383ffff */
.L_x_52:
[----:B------:R-:W-:Y:S05]  /*0320*/  BSYNC.RECONVERGENT B1 ;  /* 0x0000000000017941 */ /* 0x000fea0003800200 */
.L_x_51:
[----:B------:R-:W-:Y:S01]  /*0330*/  MOV R3, R11 ;  /* 0x0000000b00037202 */ /* 0x000fe20000000f00 */
[----:B------:R-:W-:Y:S06]  /*0340*/  @!P2 BRA `(.L_x_54) ;  /* 0xfffffffc0070a947 */ /* 0x000fec000383ffff */
.L_x_50:
[----:B------:R-:W-:Y:S05]  /*0350*/  BSYNC.RECONVERGENT B0 ;  /* 0x0000000000007941 */ /* 0x000fea0003800200 */
.L_x_49:
[----:B------:R-:W0:Y:S01]  /*0360*/  LDCU.64 UR4, c[0x0][0x380] ;  /* 0x00007000ff0477ac */ /* 0x000e220008000a00 */
[----:B------:R-:W-:Y:S02]  /*0370*/  LEA R13, R16, R13, 0x5 ;  /* 0x0000000d100d7211 */ /* 0x000fe400078e28ff */
[----:B------:R-:W-:Y:S01]  /*0380*/  LEA R0, R14, R12, 0x4 ;  /* 0x0000000c0e007211 */ /* 0x000fe200078e20ff */
[----:B------:R-:W-:Y:S01]  /*0390*/  BAR.SYNC.DEFER_BLOCKING 0x0 ;  /* 0x0000000000007b1d */ /* 0x000fe20000010000 */
[----:B0-----:R-:W-:-:S04]  /*03a0*/  ISETP.GE.AND P0, PT, R13, UR5, PT ;  /* 0x000000050d007c0c */ /* 0x001fc8000bf06270 */
[----:B------:R-:W-:-:S13]  /*03b0*/  ISETP.GE.OR P0, PT, R0, UR4, P0 ;  /* 0x0000000400007c0c */ /* 0x000fda0008706670 */
[----:B------:R-:W-:Y:S05]  /*03c0*/  @P0 EXIT ;  /* 0x000000000000094d */ /* 0x000fea0003800000 */
[----:B------:R-:W0:Y:S01]  /*03d0*/  S2R R3, SR_CgaCtaId ;  /* 0x0000000000037919 */ /* 0x000e220000008800 */
[----:B------:R-:W-:Y:S01]  /*03e0*/  MOV R0, 0x400 ;  /* 0x0000040000007802 */ /* 0x000fe20000000f00 */
[----:B------:R-:W-:Y:S01]  /*03f0*/  BSSY.RECONVERGENT B0, `(.L_x_55) ;  /* 0x0000023000007945 */ /* 0x000fe20003800200 */
[----:B------:R-:W1:Y:S01]  /*0400*/  S2R R4, SR_TID.Y ;  /* 0x0000000000047919 */ /* 0x000e620000002200 */
[----:B------:R-:W2:Y:S01]  /*0410*/  S2R R5, SR_TID.X ;  /* 0x0000000000057919 */ /* 0x000ea20000002100 */
[----:B0-----:R-:W-:-:S05]  /*0420*/  LEA R3, R3, R0, 0x18 ;  /* 0x0000000003037211 */ /* 0x001fca00078ec0ff */
[----:B-1----:R-:W-:-:S05]  /*0430*/  IMAD R4, R4, 0xa0, R3 ;  /* 0x000000a004047824 */ /* 0x002fca00078e0203 */
[----:B--2---:R-:W-:-:S05]  /*0440*/  LEA R4, R5, R4, 0x2 ;  /* 0x0000000405047211 */ /* 0x004fca00078e10ff */
[----:B------:R-:W-:Y:S04]  /*0450*/  LDS R0, [R4+0x290] ;  /* 0x0002900004007984 */ /* 0x000fe80000000800 */
[----:B------:R-:W0:Y:S04]  /*0460*/  LDS R3, [R4+0x1ec] ;  /* 0x0001ec0004037984 */ /* 0x000e280000000800 */
[----:B------:R-:W1:Y:S04]  /*0470*/  LDS R2, [R4+0x32c] ;  /* 0x00032c0004027984 */ /* 0x000e680000000800 */
[----:B------:R-:W2:Y:S04]  /*0480*/  LDS R5, [R4+0x1f0] ;  /* 0x0001f00004057984 */ /* 0x000ea80000000800 */
[----:B------:R-:W3:Y:S04]  /*0490*/  LDS R6, [R4+0x330] ;  /* 0x0003300004067984 */ /* 0x000ee80000000800 */
[----:B------:R-:W4:Y:S04]  /*04a0*/  LDS R7, [R4+0x1f4] ;  /* 0x0001f40004077984 */ /* 0x000f280000000800 */
[----:B------:R-:W5:Y:S04]  /*04b0*/  LDS R8, [R4+0x334] ;  /* 0x0003340004087984 */ /* 0x000f680000000800 */
[----:B------:R-:W5:Y:S04]  /*04c0*/  LDS R9, [R4+0x28c] ;  /* 0x00028c0004097984 */ /* 0x000f680000000800 */
[----:B------:R-:W5:Y:S01]  /*04d0*/  LDS R10, [R4+0x294] ;  /* 0x00029400040a7984 */ /* 0x000f620000000800 */
[----:B0-----:R-:W-:-:S04]  /*04e0*/  FADD R3, R0, R3 ;  /* 0x0000000300037221 */ /* 0x001fc80000000000 */
[----:B-1----:R-:W-:Y:S01]  /*04f0*/  FADD R2, R2, R3 ;  /* 0x0000000302027221 */ /* 0x002fe20000000000 */
[----:B------:R-:W-:-:S03]  /*0500*/  HFMA2 R3, -RZ, RZ, 1.4716796875, -0.0003798007965087890625 ;  /* 0x3de38e39ff037431 */ /* 0x000fc600000001ff */
[----:B--2---:R-:W-:Y:S01]  /*0510*/  FADD R5, R5, R2 ;  /* 0x0000000205057221 */ /* 0x004fe20000000000 */
[----:B------:R-:W-:-:S03]  /*0520*/  MOV R2, 0x41100000 ;  /* 0x4110000000027802 */ /* 0x000fc60000000f00 */
[----:B---3--:R-:W-:Y:S02]  /*0530*/  FADD R6, R6, R5 ;  /* 0x0000000506067221 */ /* 0x008fe40000000000 */
[----:B------:R-:W-:Y:S02]  /*0540*/  FFMA R2, R3, -R2, 1 ;  /* 0x3f80000003027423 */ /* 0x000fe40000000802 */
[----:B----4-:R-:W-:Y:S02]  /*0550*/  FADD R7, R7, R6 ;  /* 0x0000000607077221 */ /* 0x010fe40000000000 */
[----:B------:R-:W-:Y:S02]  /*0560*/  FFMA R3, R2, R3, 0.11111111193895339966 ;  /* 0x3de38e3902037423 */ /* 0x000fe40000000003 */
[----:B-----5:R-:W-:-:S04]  /*0570*/  FADD R8, R8, R7 ;  /* 0x0000000708087221 */ /* 0x020fc80000000000 */
[----:B------:R-:W-:-:S04]  /*0580*/  FADD R9, R9, R8 ;  /* 0x0000000809097221 */ /* 0x000fc80000000000 */
[----:B------:R-:W-:-:S04]  /*0590*/  FADD R0, R10, R9 ;  /* 0x000000090a007221 */ /* 0x000fc80000000000 */
[----:B------:R-:W0:Y:S01]  /*05a0*/  FCHK P0, R0, 9 ;  /* 0x4110000000007902 */ /* 0x000e220000000000 */
[----:B------:R-:W-:-:S04]  /*05b0*/  FFMA R2, R0, R3, RZ ;  /* 0x0000000300027223 */ /* 0x000fc800000000ff */
[----:B------:R-:W-:-:S04]  /*05c0*/  FFMA R5, R2, -9, R0 ;  /* 0xc110000002057823 */ /* 0x000fc80000000000 */
[----:B------:R-:W-:Y:S01]  /*05d0*/  FFMA R2, R3, R5, R2 ;  /* 0x0000000503027223 */ /* 0x000fe20000000002 */
[----:B0-----:R-:W-:Y:S06]  /*05e0*/  @!P0 BRA `(.L_x_56) ;  /* 0x00000000000c8947 */ /* 0x001fec0003800000 */
[----:B------:R-:W-:Y:S01]  /*05f0*/  IMAD.MOV.U32 R3, RZ, RZ, 0x41100000 ;  /* 0x41100000ff037424 */ /* 0x000fe200078e00ff */
[----:B------:R-:W-:-:S07]  /*0600*/  MOV R6, 0x620 ;  /* 0x0000062000067802 */ /* 0x000fce0000000f00 */
[----:B------:R-:W-:Y:S05]  /*0610*/  CALL.REL.NOINC `($__internal_2_$__cuda_sm3x_div_rn_noftz_f32_slowpath) ;  /* 0x0000000c003c7944 */ /* 0x000fea0003c00000 */
.L_x_56:
[----:B------:R-:W-:Y:S05]  /*0620*/  BSYNC.RECONVERGENT B0 ;  /* 0x0000000000007941 */ /* 0x000fea0003800200 */
.L_x_55:
[----:B------:R-:W0:Y:S01]  /*0630*/  LDS R3, [R4+0x148] ;  /* 0x0001480004037984 */ /* 0x000e220000000800 */
[----:B------:R-:W-:Y:S03]  /*0640*/  BSSY.RECONVERGENT B0, `(.L_x_57) ;  /* 0x000002d000007945 */ /* 0x000fe60003800200 */
[----:B------:R-:W1:Y:S04]  /*0650*/  LDS R5, [R4+0x3c8] ;  /* 0x0003c80004057984 */ /* 0x000e680000000800 */
[----:B------:R-:W2:Y:S04]  /*0660*/  LDS R6, [R4+0x14c] ;  /* 0x00014c0004067984 */ /* 0x000ea80000000800 */
[----:B------:R-:W3:Y:S04]  /*0670*/  LDS R7, [R4+0x3cc] ;  /* 0x0003cc0004077984 */ /* 0x000ee80000000800 */
[----:B------:R-:W4:Y:S04]  /*0680*/  LDS R8, [R4+0x150] ;  /* 0x0001500004087984 */ /* 0x000f280000000800 */
[----:B------:R-:W5:Y:S04]  /*0690*/  LDS R9, [R4+0x3d0] ;  /* 0x0003d00004097984 */ /* 0x000f680000000800 */
[----:B------:R-:W5:Y:S04]  /*06a0*/  LDS R10, [R4+0x154] ;  /* 0x00015400040a7984 */ /* 0x000f680000000800 */
[----:B------:R-:W5:Y:S04]  /*06b0*/  LDS R11, [R4+0x3d4] ;  /* 0x0003d400040b7984 */ /* 0x000f680000000800 */
[----:B------:R-:W5:Y:S04]  /*06c0*/  LDS R12, [R4+0x158] ;  /* 0x00015800040c7984 */ /* 0x000f680000000800 */
[----:B------:R-:W5:Y:S01]  /*06d0*/  LDS R13, [R4+0x3d8] ;  /* 0x0003d800040d7984 */ /* 0x000f620000000800 */
[----:B0-----:R-:W-:-:S03]  /*06e0*/  FADD R14, R0, R3 ;  /* 0x00000003000e7221 */ /* 0x001fc60000000000 */
[----:B------:R-:W0:Y:S01]  /*06f0*/  LDS R0, [R4+0x1e8] ;  /* 0x0001e80004007984 */ /* 0x000e220000000800 */
[----:B-1----:R-:W-:-:S03]  /*0700*/  FADD R5, R5, R14 ;  /* 0x0000000e05057221 */ /* 0x002fc60000000000 */
[----:B------:R-:W1:Y:S01]  /*0710*/  LDS R3, [R4+0x1f8] ;  /* 0x0001f80004037984 */ /* 0x000e620000000800 */
[----:B--2---:R-:W-:-:S03]  /*0720*/  FADD R6, R6, R5 ;  /* 0x0000000506067221 */ /* 0x004fc60000000000 */
[----:B------:R-:W2:Y:S01]  /*0730*/  LDS R5, [R4+0x288] ;  /* 0x0002880004057984 */ /* 0x000ea20000000800 */
[----:B---3--:R-:W-:-:S03]  /*0740*/  FADD R7, R7, R6 ;  /* 0x0000000607077221 */ /* 0x008fc60000000000 */
[----:B------:R-:W3:Y:S01]  /*0750*/  LDS R6, [R4+0x298] ;  /* 0x0002980004067984 */ /* 0x000ee20000000800 */
[----:B----4-:R-:W-:-:S03]  /*0760*/  FADD R8, R8, R7 ;  /* 0x0000000708087221 */ /* 0x010fc60000000000 */
[----:B------:R-:W4:Y:S01]  /*0770*/  LDS R7, [R4+0x328] ;  /* 0x0003280004077984 */ /* 0x000f220000000800 */
[----:B-----5:R-:W-:-:S03]  /*0780*/  FADD R9, R9, R8 ;  /* 0x0000000809097221 */ /* 0x020fc60000000000 */
[----:B------:R-:W5:Y:S01]  /*0790*/  LDS R8, [R4+0x338] ;  /* 0x0003380004087984 */ /* 0x000f620000000800 */
[----:B------:R-:W-:-:S04]  /*07a0*/  FADD R10, R10, R9 ;  /* 0x000000090a0a7221 */ /* 0x000fc80000000000 */
[----:B------:R-:W-:Y:S01]  /*07b0*/  FADD R11, R11, R10 ;  /* 0x0000000a0b0b7221 */ /* 0x000fe20000000000 */
[----:B------:R-:W-:-:S03]  /*07c0*/  HFMA2 R10, -RZ, RZ, 1.2841796875, -112.625 ;  /* 0x3d23d70aff0a7431 */ /* 0x000fc600000001ff */
[----:B------:R-:W-:-:S04]  /*07d0*/  FADD R12, R12, R11 ;  /* 0x0000000b0c0c7221 */ /* 0x000fc80000000000 */
[----:B------:R-:W-:-:S04]  /*07e0*/  FADD R13, R13, R12 ;  /* 0x0000000c0d0d7221 */ /* 0x000fc80000000000 */
[----:B0-----:R-:W-:-:S04]  /*07f0*/  FADD R0, R0, R13 ;  /* 0x0000000d00007221 */ /* 0x001fc80000000000 */
[----:B-1----:R-:W-:Y:S01]  /*0800*/  FADD R0, R3, R0 ;  /* 0x0000000003007221 */ /* 0x002fe20000000000 */
[----:B------:R-:W-:-:S03]  /*0810*/  MOV R3, 0x41c80000 ;  /* 0x41c8000000037802 */ /* 0x000fc60000000f00 */
[----:B--2---:R-:W-:Y:S02]  /*0820*/  FADD R5, R5, R0 ;  /* 0x0000000005057221 */ /* 0x004fe40000000000 */
[----:B------:R-:W-:Y:S02]  /*0830*/  FFMA R3, R10, -R3, 1 ;  /* 0x3f8000000a037423 */ /* 0x000fe40000000803 */
[----:B---3--:R-:W-:Y:S01]  /*0840*/  FADD R6, R6, R5 ;  /* 0x0000000506067221 */ /* 0x008fe20000000000 */
[----:B------:R-:W-:Y:S01]  /*0850*/  FMNMX R5, R2, 3.40282346638528859812e+38, PT ;  /* 0x7f7fffff02057809 */ /* 0x000fe20003800000 */
[----:B------:R-:W-:Y:S02]  /*0860*/  FFMA R3, R3, R10, 0.039999999105930328369 ;  /* 0x3d23d70a03037423 */ /* 0x000fe4000000000a */
[----:B----4-:R-:W-:-:S04]  /*0870*/  FADD R7, R7, R6 ;  /* 0x0000000607077221 */ /* 0x010fc80000000000 */
[----:B-----5:R-:W-:-:S04]  /*0880*/  FADD R0, R8, R7 ;  /* 0x0000000708007221 */ /* 0x020fc80000000000 */
[----:B------:R-:W0:Y:S01]  /*0890*/  FCHK P0, R0, 25 ;  /* 0x41c8000000007902 */ /* 0x000e220000000000 */
[----:B------:R-:W-:-:S04]  /*08a0*/  FFMA R6, R0, R3, RZ ;  /* 0x0000000300067223 */ /* 0x000fc800000000ff */
[----:B------:R-:W-:-:S04]  /*08b0*/  FFMA R7, R6, -25, R0 ;  /* 0xc1c8000006077823 */ /* 0x000fc80000000000 */
[----:B------:R-:W-:Y:S01]  /*08c0*/  FFMA R2, R3, R7, R6 ;  /* 0x0000000703027223 */ /* 0x000fe20000000006 */
[----:B0-----:R-:W-:Y:S06]  /*08d0*/  @!P0 BRA `(.L_x_58) ;  /* 0x00000000000c8947 */ /* 0x001fec0003800000 */
[----:B------:R-:W-:Y:S02]  /*08e0*/  MOV R3, 0x41c80000 ;  /* 0x41c8000000037802 */ /* 0x000fe40000000f00 */
[----:B------:R-:W-:-:S07]  /*08f0*/  MOV R6, 0x910 ;  /* 0x0000091000067802 */ /* 0x000fce0000000f00 */
[----:B------:R-:W-:Y:S05]  /*0900*/  CALL.REL.NOINC `($__internal_2_$__cuda_sm3x_div_rn_noftz_f32_slowpath) ;  /* 0x0000000800807944 */ /* 0x000fea0003c00000 */
.L_x_58:
[----:B------:R-:W-:Y:S05]  /*0910*/  BSYNC.RECONVERGENT B0 ;  /* 0x0000000000007941 */ /* 0x000fea0003800200 */
.L_x_57:
[----:B------:R-:W0:Y:S01]  /*0920*/  LDS R7, [R4+0xa4] ;  /* 0x0000a40004077984 */ /* 0x000e220000000800 */
[CC--:B------:R-:W-:Y:S01]  /*0930*/  FSETP.GEU.AND P1, PT, R2.reuse, R5.reuse, PT ;  /* 0x000000050200720b */ /* 0x0c0fe20003f2e000 */
[----:B------:R-:W-:Y:S02]  /*0940*/  BSSY.RECONVERGENT B0, `(.L_x_59) ;  /* 0x000003d000007945 */ /* 0x000fe40003800200 */
[----:B------:R-:W1:Y:S01]  /*0950*/  LDS R8, [R4+0x464] ;  /* 0x0004640004087984 */ /* 0x000e620000000800 */
[----:B------:R-:W-:-:S03]  /*0960*/  FSEL R5, R2, R5, !P1 ;  /* 0x0000000502057208 */ /* 0x000fc60004800000 */
        /* <DEDUP_REMOVED lines=20> */
[----:B------:R-:W-:-:S03]  /*0ab0*/  FADD R13, R13, R12 ;  /* 0x0000000c0d0d7221 */ /* 0x000fc60000000000 */
[----:B------:R-:W5:Y:S01]  /*0ac0*/  LDS R12, [R4+0x1e4] ;  /* 0x0001e400040c7984 */ /* 0x000f620000000800 */
[----:B------:R-:W-:-:S03]  /*0ad0*/  FADD R15, R14, R13 ;  /* 0x0000000d0e0f7221 */ /* 0x000fc60000000000 */
[----:B------:R-:W5:Y:S01]  /*0ae0*/  LDS R13, [R4+0x1fc] ;  /* 0x0001fc00040d7984 */ /* 0x000f620000000800 */
[----:B------:R-:W-:-:S03]  /*0af0*/  FADD R14, R6, R15 ;  /* 0x0000000f060e7221 */ /* 0x000fc60000000000 */
[----:B------:R-:W5:Y:S01]  /*0b00*/  LDS R6, [R4+0x284] ;  /* 0x0002840004067984 */ /* 0x000f620000000800 */
[----:B------:R-:W-:-:S03]  /*0b10*/  FADD R15, R3, R14 ;  /* 0x0000000e030f7221 */ /* 0x000fc60000000000 */
        /* <DEDUP_REMOVED lines=9> */
[----:B----4-:R-:W-:-:S04]  /*0bb0*/  FADD R10, R10, R15 ;  /* 0x0000000f0a0a7221 */ /* 0x010fc80000000000 */
[----:B-----5:R-:W-:-:S04]  /*0bc0*/  FADD R11, R11, R10 ;  /* 0x0000000a0b0b7221 */ /* 0x020fc80000000000 */
[----:B------:R-:W-:-:S04]  /*0bd0*/  FADD R12, R12, R11 ;  /* 0x0000000b0c0c7221 */ /* 0x000fc80000000000 */
[----:B------:R-:W-:-:S04]  /*0be0*/  FADD R13, R13, R12 ;  /* 0x0000000c0d0d7221 */ /* 0x000fc80000000000 */
[----:B------:R-:W-:-:S04]  /*0bf0*/  FADD R6, R6, R13 ;  /* 0x0000000d06067221 */ /* 0x000fc80000000000 */
[----:B------:R-:W-:Y:S01]  /*0c00*/  FADD R3, R3, R6 ;  /* 0x0000000603037221 */ /* 0x000fe20000000000 */
[----:B------:R-:W-:-:S03]  /*0c10*/  HFMA2 R6, -RZ, RZ, 1.1630859375, 0.10968017578125 ;  /* 0x3ca72f05ff067431 */ /* 0x000fc600000001ff */
[----:B0-----:R-:W-:Y:S01]  /*0c20*/  FADD R0, R0, R3 ;  /* 0x0000000300007221 */ /* 0x001fe20000000000 */
[----:B------:R-:W-:-:S03]  /*0c30*/  MOV R3, 0x42440000 ;  /* 0x4244000000037802 */ /* 0x000fc60000000f00 */
[----:B-1----:R-:W-:Y:S02]  /*0c40*/  FADD R7, R7, R0 ;  /* 0x0000000007077221 */ /* 0x002fe40000000000 */
[----:B------:R-:W-:Y:S02]  /*0c50*/  FFMA R3, R6, -R3, 1 ;  /* 0x3f80000006037423 */ /* 0x000fe40000000803 */
[----:B--2---:R-:W-:Y:S02]  /*0c60*/  FADD R0, R8, R7 ;  /* 0x0000000708007221 */ /* 0x004fe40000000000 */
[----:B------:R-:W-:Y:S02]  /*0c70*/  FFMA R3, R3, R6, 0.02040816284716129303 ;  /* 0x3ca72f0503037423 */ /* 0x000fe40000000006 */
[----:B---3--:R-:W-:-:S04]  /*0c80*/  FADD R0, R9, R0 ;  /* 0x0000000009007221 */ /* 0x008fc80000000000 */
        /* <DEDUP_REMOVED lines=8> */
.L_x_60:
[----:B------:R-:W-:Y:S05]  /*0d10*/  BSYNC.RECONVERGENT B0 ;  /* 0x0000000000007941 */ /* 0x000fea0003800200 */
.L_x_59:
[----:B------:R-:W0:Y:S01]  /*0d20*/  LDS R7, [R4] ;  /* 0x0000000004077984 */ /* 0x000e220000000800 */
        /* <DEDUP_REMOVED lines=56> */
[----:B--2---:R-:W-:-:S04]  /*10b0*/  FADD R8, R8, R15 ;  /* 0x0000000f08087221 */ /* 0x004fc80000000000 */
[----:B---3--:R-:W-:-:S04]  /*10c0*/  FADD R9, R9, R8 ;  /* 0x0000000809097221 */ /* 0x008fc80000000000 */
[----:B----4-:R-:W-:Y:S01]  /*10d0*/  FADD R10, R10, R9 ;  /* 0x000000090a0a7221 */ /* 0x010fe20000000000 */
[----:B------:R-:W-:-:S03]  /*10e0*/  MOV R9, 0x42a20000 ;  /* 0x42a2000000097802 */ /* 0x000fc60000000f00 */
[----:B-----5:R-:W-:-:S04]  /*10f0*/  FADD R11, R11, R10 ;  /* 0x0000000a0b0b7221 */ /* 0x020fc80000000000 */
[----:B------:R-:W-:-:S04]  /*1100*/  FADD R12, R12, R11 ;  /* 0x0000000b0c0c7221 */ /* 0x000fc80000000000 */
[----:B------:R-:W-:-:S04]  /*1110*/  FADD R13, R13, R12 ;  /* 0x0000000c0d0d7221 */ /* 0x000fc80000000000 */
[----:B------:R-:W-:-:S04]  /*1120*/  FADD R6, R6, R13 ;  /* 0x0000000d06067221 */ /* 0x000fc80000000000 */
[----:B------:R-:W-:Y:S01]  /*1130*/  FADD R3, R3, R6 ;  /* 0x0000000603037221 */ /* 0x000fe20000000000 */
[----:B------:R-:W-:-:S03]  /*1140*/  HFMA2 R6, -RZ, RZ, 1.072265625, 5.53125 ;  /* 0x3c4a4588ff067431 */ /* 0x000fc600000001ff */
[----:B0-----:R-:W-:-:S04]  /*1150*/  FADD R0, R0, R3 ;  /* 0x0000000300007221 */ /* 0x001fc80000000000 */
[----:B-1----:R-:W-:Y:S01]  /*1160*/  FADD R0, R7, R0 ;  /* 0x0000000007007221 */ /* 0x002fe20000000000 */
[----:B------:R-:W-:-:S03]  /*1170*/  FFMA R3, R6, -R9, 1 ;  /* 0x3f80000006037423 */ /* 0x000fc60000000809 */
[----:B------:R-:W0:Y:S01]  /*1180*/  FCHK P0, R0, 81 ;  /* 0x42a2000000007902 */ /* 0x000e220000000000 */
[----:B------:R-:W-:-:S04]  /*1190*/  FFMA R3, R3, R6, 0.012345679104328155518 ;  /* 0x3c4a458803037423 */ /* 0x000fc80000000006 */
[----:B------:R-:W-:-:S04]  /*11a0*/  FFMA R4, R0, R3, RZ ;  /* 0x0000000300047223 */ /* 0x000fc800000000ff */
[----:B------:R-:W-:-:S04]  /*11b0*/  FFMA R6, R4, -81, R0 ;  /* 0xc2a2000004067823 */ /* 0x000fc80000000000 */
[----:B------:R-:W-:Y:S01]  /*11c0*/  FFMA R4, R3, R6, R4 ;  /* 0x0000000603047223 */ /* 0x000fe20000000004 */
[----:B0-----:R-:W-:Y:S06]  /*11d0*/  @!P0 BRA `(.L_x_62) ;  /* 0x0000000000108947 */ /* 0x001fec0003800000 */
[----:B------:R-:W-:Y:S02]  /*11e0*/  MOV R3, 0x42a20000 ;  /* 0x42a2000000037802 */ /* 0x000fe40000000f00 */
[----:B------:R-:W-:-:S07]  /*11f0*/  MOV R6, 0x1210 ;  /* 0x0000121000067802 */ /* 0x000fce0000000f00 */
[----:B------:R-:W-:Y:S05]  /*1200*/  CALL.REL.NOINC `($__internal_2_$__cuda_sm3x_div_rn_noftz_f32_slowpath) ;  /* 0x0000000000407944 */ /* 0x000fea0003c00000 */
[----:B------:R-:W-:-:S07]  /*1210*/  IMAD.MOV.U32 R4, RZ, RZ, R2 ;  /* 0x000000ffff047224 */ /* 0x000fce00078e0002 */
.L_x_62:
[----:B------:R-:W-:Y:S05]  /*1220*/  BSYNC.RECONVERGENT B0 ;  /* 0x0000000000007941 */ /* 0x000fea0003800200 */
.L_x_61:
[----:B------:R-:W0:Y:S01]  /*1230*/  S2R R7, SR_TID.Y ;  /* 0x0000000000077919 */ /* 0x000e220000002200 */
[----:B------:R-:W1:Y:S01]  /*1240*/  LDC.64 R2, c[0x0][0x388] ;  /* 0x0000e200ff027b82 */ /* 0x000e620000000a00 */
[----:B------:R-:W2:Y:S01]  /*1250*/  LDCU UR4, c[0x0][0x384] ;  /* 0x00007080ff0477ac */ /* 0x000ea20008000800 */
[CC--:B------:R-:W-:Y:S01]  /*1260*/  FSETP.GEU.AND P0, PT, R4.reuse, R5.reuse, PT ;  /* 0x000000050400720b */ /* 0x0c0fe20003f0e000 */
[----:B------:R-:W0:Y:S03]  /*1270*/  S2R R0, SR_CTAID.Y ;  /* 0x0000000000007919 */ /* 0x000e260000002600 */
[----:B------:R-:W-:Y:S01]  /*1280*/  FSEL R5, R4, R5, !P0 ;  /* 0x0000000504057208 */ /* 0x000fe20004000000 */
[----:B------:R-:W3:Y:S01]  /*1290*/  S2R R9, SR_TID.X ;  /* 0x0000000000097919 */ /* 0x000ee20000002100 */
[----:B------:R-:W3:Y:S01]  /*12a0*/  S2R R6, SR_CTAID.X ;  /* 0x0000000000067919 */ /* 0x000ee20000002500 */
[----:B0-----:R-:W-:-:S02]  /*12b0*/  LEA R0, R0, R7, 0x4 ;  /* 0x0000000700007211 */ /* 0x001fc400078e20ff */
[----:B---3--:R-:W-:-:S05]  /*12c0*/  LEA R7, R6, R9, 0x5 ;  /* 0x0000000906077211 */ /* 0x008fca00078e28ff */
[----:B--2---:R-:W-:-:S04]  /*12d0*/  IMAD R7, R0, UR4, R7 ;  /* 0x0000000400077c24 */ /* 0x004fc8000f8e0207 */
[----:B-1----:R-:W-:-:S05]  /*12e0*/  IMAD.WIDE R2, R7, 0x4, R2 ;  /* 0x0000000407027825 */ /* 0x002fca00078e0202 */
[----:B------:R-:W-:Y:S01]  /*12f0*/  STG.E desc[UR6][R2.64], R5 ;  /* 0x0000000502007986 */ /* 0x000fe2000c101906 */
[----:B------:R-:W-:Y:S05]  /*1300*/  EXIT ;  /* 0x000000000000794d */ /* 0x000fea0003800000 */
        .weak           $__internal_2_$__cuda_sm3x_div_rn_noftz_f32_slowpath
        .type           $__internal_2_$__cuda_sm3x_div_rn_noftz_f32_slowpath,@function
        .size           $__internal_2_$__cuda_sm3x_div_rn_noftz_f32_slowpath,(.L_x_124 - $__internal_2_$__cuda_sm3x_div_rn_noftz_f32_slowpath)
$__internal_2_$__cuda_sm3x_div_rn_noftz_f32_slowpath:
[----:B------:R-:W-:Y:S01]  /*1310*/  SHF.R.U32.HI R8, RZ, 0x17, R3 ;  /* 0x00000017ff087819 */ /* 0x000fe20000011603 */
[----:B------:R-:W-:Y:S01]  /*1320*/  BSSY.RECONVERGENT B1, `(.L_x_63) ;  /* 0x0000063000017945 */ /* 0x000fe20003800200 */
[----:B------:R-:W-:Y:S02]  /*1330*/  SHF.R.U32.HI R2, RZ, 0x17, R0 ;  /* 0x00000017ff027819 */ /* 0x000fe40000011600 */
[----:B------:R-:W-:Y:S02]  /*1340*/  LOP3.LUT R8, R8, 0xff, RZ, 0xc0, !PT ;  /* 0x000000ff08087812 */ /* 0x000fe400078ec0ff */
[----:B------:R-:W-:Y:S02]  /*1350*/  LOP3.LUT R12, R2, 0xff, RZ, 0xc0, !PT ;  /* 0x000000ff020c7812 */ /* 0x000fe400078ec0ff */
[----:B------:R-:W-:Y:S02]  /*1360*/  IADD3 R10, PT, PT, R8, -0x1, RZ ;  /* 0xffffffff080a7810 */ /* 0x000fe40007ffe0ff */
[----:B------:R-:W-:-:S02]  /*1370*/  IADD3 R9, PT, PT, R12, -0x1, RZ ;  /* 0xffffffff0c097810 */ /* 0x000fc40007ffe0ff */
[----:B------:R-:W-:Y:S02]  /*1380*/  ISETP.GT.U32.AND P0, PT, R10, 0xfd, PT ;  /* 0x000000fd0a00780c */ /* 0x000fe40003f04070 */
[----:B------:R-:W-:Y:S02]  /*1390*/  MOV R2, R0 ;  /* 0x0000000000027202 */ /* 0x000fe40000000f00 */
[----:B------:R-:W-:-:S13]  /*13a0*/  ISETP.GT.U32.OR P0, PT, R9, 0xfd, P0 ;  /* 0x000000fd0900780c */ /* 0x000fda0000704470 */
[----:B------:R-:W-:Y:S01]  /*13b0*/  @!P0 MOV R7, RZ ;  /* 0x000000ff00078202 */ /* 0x000fe20000000f00 */
        /* <DEDUP_REMOVED lines=19> */
[----:B------:R-:W-:Y:S01]  /*14f0*/  @P0 MOV R7, RZ ;  /* 0x000000ff00070202 */ /* 0x000fe20000000f00 */
[----:B------:R-:W-:Y:S01]  /*1500*/  @!P0 FFMA R2, R0, 1.84467440737095516160e+19, RZ ;  /* 0x5f80000000028823 */ /* 0x000fe200000000ff */
[----:B------:R-:W-:Y:S01]  /*1510*/  @!P0 MOV R7, 0xffffffc0 ;  /* 0xffffffc000078802 */ /* 0x000fe20000000f00 */
[----:B------:R-:W-:-:S03]  /*1520*/  @!P1 FFMA R3, R3, 1.84467440737095516160e+19, RZ ;  /* 0x5f80000003039823 */ /* 0x000fc600000000ff */
[----:B------:R-:W-:-:S07]  /*1530*/  @!P1 IADD3 R7, PT, PT, R7, 0x40, RZ ;  /* 0x0000004007079810 */ /* 0x000fce0007ffe0ff */
.L_x_64:
[----:B------:R-:W-:Y:S01]  /*1540*/  LEA R10, R8, 0xc0800000, 0x17 ;  /* 0xc0800000080a7811 */ /* 0x000fe200078eb8ff */
[----:B------:R-:W-:Y:S04]  /*1550*/  BSSY.RECONVERGENT B2, `(.L_x_69) ;  /* 0x0000036000027945 */ /* 0x000fe80003800200 */
[----:B------:R-:W-:Y:S01]  /*1560*/  IMAD.IADD R10, R3, 0x1, -R10 ;  /* 0x00000001030a7824 */ /* 0x000fe200078e0a0a */
[----:B------:R-:W-:-:S03]  /*1570*/  IADD3 R3, PT, PT, R12, -0x7f, RZ ;  /* 0xffffff810c037810 */ /* 0x000fc60007ffe0ff */
[----:B------:R-:W0:Y:S01]  /*1580*/  MUFU.RCP R9, R10 ;  /* 0x0000000a00097308 */ /* 0x000e220000001000 */
[----:B------:R-:W-:Y:S01]  /*1590*/  FADD.FTZ R11, -R10, -RZ ;  /* 0x800000ff0a0b7221 */ /* 0x000fe20000010100 */
[C---:B------:R-:W-:Y:S01]  /*15a0*/  IMAD R2, R3.reuse, -0x800000, R2 ;  /* 0xff80000003027824 */ /* 0x040fe200078e0202 */
[----:B------:R-:W-:-:S04]  /*15b0*/  IADD3 R8, PT, PT, R3, 0x7f, -R8 ;  /* 0x0000007f03087810 */ /* 0x000fc80007ffe808 */
[----:B------:R-:W-:Y:S01]  /*15c0*/  IADD3 R8, PT, PT, R8, R7, RZ ;  /* 0x0000000708087210 */ /* 0x000fe20007ffe0ff */
        /* <DEDUP_REMOVED lines=9> */
[----:B------:R-:W-:-:S04]  /*1660*/  IADD3 R11, PT, PT, R3, R8, RZ ;  /* 0x00000008030b7210 */ /* 0x000fc80007ffe0ff */
[----:B------:R-:W-:-:S04]  /*1670*/  IADD3 R3, PT, PT, R11, -0x1, RZ ;  /* 0xffffffff0b037810 */ /* 0x000fc80007ffe0ff */
        /* <DEDUP_REMOVED lines=10> */
[C---:B------:R-:W-:Y:S01]  /*1720*/  IADD3 R10, PT, PT, R11.reuse, 0x20, RZ ;  /* 0x000000200b0a7810 */ /* 0x040fe20007ffe0ff */
[CCC-:B------:R-:W-:Y:S01]  /*1730*/  FFMA.RM R8, R14.reuse, R12.reuse, R9.reuse ;  /* 0x0000000c0e087223 */ /* 0x1c0fe20000004009 */
[----:B------:R-:W-:Y:S02]  /*1740*/  ISETP.NE.AND P2, PT, R11, RZ, PT ;  /* 0x000000ff0b00720c */ /* 0x000fe40003f45270 */
[----:B------:R-:W-:Y:S01]  /*1750*/  LOP3.LUT R7, R3, 0x7fffff, RZ, 0xc0, !PT ;  /* 0x007fffff03077812 */ /* 0x000fe200078ec0ff */
[----:B------:R-:W-:Y:S01]  /*1760*/  FFMA.RP R3, R14, R12, R9 ;  /* 0x0000000c0e037223 */ /* 0x000fe20000008009 */
[----:B------:R-:W-:Y:S02]  /*1770*/  ISETP.NE.AND P1, PT, R11, RZ, PT ;  /* 0x000000ff0b00720c */ /* 0x000fe40003f25270 */
[----:B------:R-:W-:Y:S02]  /*1780*/  LOP3.LUT R7, R7, 0x800000, RZ, 0xfc, !PT ;  /* 0x0080000007077812 */ /* 0x000fe400078efcff */
[----:B------:R-:W-:-:S02]  /*1790*/  IADD3 R9, PT, PT, -R11, RZ, RZ ;  /* 0x000000ff0b097210 */ /* 0x000fc40007ffe1ff */
[----:B------:R-:W-:Y:S02]  /*17a0*/  SHF.L.U32 R10, R7, R10, RZ ;  /* 0x0000000a070a7219 */ /* 0x000fe400000006ff */
[----:B------:R-:W-:Y:S02]  /*17b0*/  FSETP.NEU.FTZ.AND P0, PT, R3, R8, PT ;  /* 0x000000080300720b */ /* 0x000fe40003f1d000 */
[----:B------:R-:W-:Y:S02]  /*17c0*/  SEL R8, R9, RZ, P2 ;  /* 0x000000ff09087207 */ /* 0x000fe40001000000 */
[----:B------:R-:W-:Y:S02]  /*17d0*/  ISETP.NE.AND P1, PT, R10, RZ, P1 ;  /* 0x000000ff0a00720c */ /* 0x000fe40000f25270 */
[----:B------:R-:W-:Y:S02]  /*17e0*/  SHF.R.U32.HI R8, RZ, R8, R7 ;  /* 0x00000008ff087219 */ /* 0x000fe40000011607 */
[----:B------:R-:W-:-:S02]  /*17f0*/  PLOP3.LUT P0, PT, P0, P1, PT, 0xf8, 0x8f ;  /* 0x00000000008f781c */ /* 0x000fc40000703f70 */
[----:B------:R-:W-:Y:S02]  /*1800*/  SHF.R.U32.HI R10, RZ, 0x1, R8 ;  /* 0x00000001ff0a7819 */ /* 0x000fe40000011608 */
[----:B------:R-:W-:-:S04]  /*1810*/  SEL R3, RZ, 0x1, !P0 ;  /* 0x00000001ff037807 */ /* 0x000fc80004000000 */
[----:B------:R-:W-:-:S04]  /*1820*/  LOP3.LUT R3, R3, 0x1, R10, 0xf8, !PT ;  /* 0x0000000103037812 */ /* 0x000fc800078ef80a */
[----:B------:R-:W-:-:S04]  /*1830*/  LOP3.LUT R3, R3, R8, RZ, 0xc0, !PT ;  /* 0x0000000803037212 */ /* 0x000fc800078ec0ff */
[----:B------:R-:W-:-:S04]  /*1840*/  IADD3 R3, PT, PT, R10, R3, RZ ;  /* 0x000000030a037210 */ /* 0x000fc80007ffe0ff */
[----:B------:R-:W-:Y:S01]  /*1850*/  LOP3.LUT R2, R3, R2, RZ, 0xfc, !PT ;  /* 0x0000000203027212 */ /* 0x000fe200078efcff */
[----:B------:R-:W-:Y:S06]  /*1860*/  BRA `(.L_x_72) ;  /* 0x0000000000107947 */ /* 0x000fec0003800000 */
.L_x_71:
[----:B------:R-:W-:-:S04]  /*1870*/  LOP3.LUT R2, R2, 0x80000000, RZ, 0xc0, !PT ;  /* 0x8000000002027812 */ /* 0x000fc800078ec0ff */
[----:B------:R-:W-:Y:S01]  /*1880*/  LOP3.LUT R2, R2, 0x7f800000, RZ, 0xfc, !PT ;  /* 0x7f80000002027812 */ /* 0x000fe200078efcff */
[----:B------:R-:W-:Y:S06]  /*1890*/  BRA `(.L_x_72) ;  /* 0x0000000000047947 */ /* 0x000fec0003800000 */
.L_x_70:
[----:B------:R-:W-:-:S07]  /*18a0*/  LEA R2, R8, R2, 0x17 ;  /* 0x0000000208027211 */ /* 0x000fce00078eb8ff */
.L_x_72:
[----:B------:R-:W-:Y:S05]  /*18b0*/  BSYNC.RECONVERGENT B2 ;  /* 0x0000000000027941 */ /* 0x000fea0003800200 */
.L_x_69:
[----:B------:R-:W-:Y:S05]  /*18c0*/  BRA `(.L_x_73) ;  /* 0x0000000000207947 */ /* 0x000fea0003800000 */
.L_x_68:
[----:B------:R-:W-:-:S04]  /*18d0*/  LOP3.LUT R2, R3, 0x80000000, R2, 0x48, !PT ;  /* 0x8000000003027812 */ /* 0x000fc800078e4802 */
[----:B------:R-:W-:Y:S01]  /*18e0*/  LOP3.LUT R2, R2, 0x7f800000, RZ, 0xfc, !PT ;  /* 0x7f80000002027812 */ /* 0x000fe200078efcff */
[----:B------:R-:W-:Y:S06]  /*18f0*/  BRA `(.L_x_73) ;  /* 0x0000000000147947 */ /* 0x000fec0003800000 */
.L_x_67:
[----:B------:R-:W-:Y:S01]  /*1900*/  LOP3.LUT R2, R3, 0x80000000, R2, 0x48, !PT ;  /* 0x8000000003027812 */ /* 0x000fe200078e4802 */
[----:B------:R-:W-:Y:S06]  /*1910*/  BRA `(.L_x_73) ;  /* 0x00000000000c7947 */ /* 0x000fec0003800000 */
.L_x_66:
[----:B------:R-:W0:Y:S01]  /*1920*/  MUFU.RSQ R2, -QNAN ;  /* 0xffc0000000027908 */ /* 0x000e220000001400 */
[----:B------:R-:W-:Y:S05]  /*1930*/  BRA `(.L_x_73) ;  /* 0x0000000000047947 */ /* 0x000fea0003800000 */
.L_x_65:
[----:B------:R-:W-:-:S07]  /*1940*/  FADD.FTZ R2, R0, R3 ;  /* 0x0000000300027221 */ /* 0x000fce0000010000 */
.L_x_73:
[----:B------:R-:W-:Y:S05]  /*1950*/  BSYNC.RECONVERGENT B1 ;  /* 0x0000000000017941 */ /* 0x000fea0003800200 */
.L_x_63:
[----:B------:R-:W-:-:S04]  /*1960*/  HFMA2 R7, -RZ, RZ, 0, 0 ;  /* 0x00000000ff077431 */ /* 0x000fc800000001ff */
[----:B0-----:R-:W-:Y:S05]  /*1970*/  RET.REL.NODEC R6 `(computeVarianceEstimates) ;  /* 0xffffffe406a07950 */ /* 0x001fea0003c3ffff */
.L_x_74:
        /* <DEDUP_REMOVED lines=16> */
.L_x_124:


//--------------------- .text.normalize           --------------------------
	.section	.text.normalize,"ax",@progbits
	.align	128
        .global         normalize
        .type           normalize,@function
        .size           normalize,(.L_x_125 - normalize)
        .other          normalize,@"STO_CUDA_ENTRY STV_DEFAULT"
normalize:
.text.normalize:
        /* <DEDUP_REMOVED lines=12> */
[----:B------:R-:W1:Y:S01]  /*00c0*/  LDCU.64 UR6, c[0x0][0x358] ;  /* 0x00006b00ff0677ac */ /* 0x000e620008000a00 */
[----:B------:R-:W-:-:S04]  /*00d0*/  IMAD R6, R0, UR5, R3 ;  /* 0x0000000500067c24 */ /* 0x000fc8000f8e0203 */
[----:B------:R-:W-:-:S04]  /*00e0*/  IMAD.SHL.U32 R6, R6, 0x2, RZ ;  /* 0x0000000206067824 */ /* 0x000fc800078e00ff */
[----:B0-----:R-:W-:-:S05]  /*00f0*/  IMAD.WIDE R4, R6, 0x4, R4 ;  /* 0x0000000406047825 */ /* 0x001fca00078e0204 */
[----:B-1----:R-:W2:Y:S01]  /*0100*/  LDG.E R0, desc[UR6][R4.64] ;  /* 0x0000000604007981 */ /* 0x002ea2000c1e1900 */
[----:B------:R-:W-:Y:S01]  /*0110*/  UIMAD UR4, UR5, UR4, URZ ;  /* 0x00000004050472a4 */ /* 0x000fe2000f8e02ff */
[----:B------:R-:W-:Y:S05]  /*0120*/  BSSY.RECONVERGENT B0, `(.L_x_75) ;  /* 0x000000d000007945 */ /* 0x000fea0003800200 */
[----:B------:R-:W-:-:S04]  /*0130*/  I2FP.F32.S32 R3, UR4 ;  /* 0x0000000400037c45 */ /* 0x000fc80008201400 */
[----:B------:R-:W0:Y:S02]  /*0140*/  MUFU.RCP R2, R3 ;  /* 0x0000000300027308 */ /* 0x000e240000001000 */
[----:B0-----:R-:W-:-:S04]  /*0150*/  FFMA R7, -R3, R2, 1 ;  /* 0x3f80000003077423 */ /* 0x001fc80000000102 */
[----:B------:R-:W-:Y:S02]  /*0160*/  FFMA R7, R2, R7, R2 ;  /* 0x0000000702077223 */ /* 0x000fe40000000002 */
[----:B--2---:R-:W0:Y:S02]  /*0170*/  FCHK P0, R0, R3 ;  /* 0x0000000300007302 */ /* 0x004e240000000000 */
[----:B------:R-:W-:-:S04]  /*0180*/  FFMA R2, R0, R7, RZ ;  /* 0x0000000700027223 */ /* 0x000fc800000000ff */
[----:B------:R-:W-:-:S04]  /*0190*/  FFMA R8, -R3, R2, R0 ;  /* 0x0000000203087223 */ /* 0x000fc80000000100 */
[----:B------:R-:W-:Y:S01]  /*01a0*/  FFMA R11, R7, R8, R2 ;  /* 0x00000008070b7223 */ /* 0x000fe20000000002 */
[----:B0-----:R-:W-:Y:S06]  /*01b0*/  @!P0 BRA `(.L_x_76) ;  /* 0x00000000000c8947 */ /* 0x001fec0003800000 */
[----:B------:R-:W-:-:S07]  /*01c0*/  MOV R2, 0x1e0 ;  /* 0x000001e000027802 */ /* 0x000fce0000000f00 */
[----:B------:R-:W-:Y:S05]  /*01d0*/  CALL.REL.NOINC `($__internal_3_$__cuda_sm3x_div_rn_noftz_f32_slowpath) ;  /* 0x0000000000587944 */ /* 0x000fea0003c00000 */
[----:B------:R-:W-:-:S07]  /*01e0*/  IMAD.MOV.U32 R11, RZ, RZ, R0 ;  /* 0x000000ffff0b7224 */ /* 0x000fce00078e0000 */
.L_x_76:
[----:B------:R-:W-:Y:S05]  /*01f0*/  BSYNC.RECONVERGENT B0 ;  /* 0x0000000000007941 */ /* 0x000fea0003800200 */
.L_x_75:
[----:B------:R-:W0:Y:S02]  /*0200*/  LDC.64 R8, c[0x0][0x388] ;  /* 0x0000e200ff087b82 */ /* 0x000e240000000a00 */
[----:B0-----:R-:W-:-:S05]  /*0210*/  IMAD.WIDE R6, R6, 0x4, R8 ;  /* 0x0000000406067825 */ /* 0x001fca00078e0208 */
[----:B------:R0:W-:Y:S04]  /*0220*/  STG.E desc[UR6][R6.64], R11 ;  /* 0x0000000b06007986 */ /* 0x0001e8000c101906 */
[----:B------:R-:W2:Y:S01]  /*0230*/  LDG.E R4, desc[UR6][R4.64+0x4] ;  /* 0x0000040604047981 */ /* 0x000ea2000c1e1900 */
[----:B------:R-:W1:Y:S01]  /*0240*/  MUFU.RCP R0, R3 ;  /* 0x0000000300007308 */ /* 0x000e620000001000 */
[----:B------:R-:W-:Y:S01]  /*0250*/  BSSY.RECONVERGENT B0, `(.L_x_77) ;  /* 0x000000c000007945 */ /* 0x000fe20003800200 */
[----:B-1----:R-:W-:-:S04]  /*0260*/  FFMA R9, -R3, R0, 1 ;  /* 0x3f80000003097423 */ /* 0x002fc80000000100 */
[----:B------:R-:W-:Y:S02]  /*0270*/  FFMA R0, R0, R9, R0 ;  /* 0x0000000900007223 */ /* 0x000fe40000000000 */
[----:B--2---:R-:W1:Y:S02]  /*0280*/  FCHK P0, R4, R3 ;  /* 0x0000000304007302 */ /* 0x004e640000000000 */
[----:B------:R-:W-:-:S04]  /*0290*/  FFMA R9, R0, R4, RZ ;  /* 0x0000000400097223 */ /* 0x000fc800000000ff */
[----:B------:R-:W-:-:S04]  /*02a0*/  FFMA R2, -R3, R9, R4 ;  /* 0x0000000903027223 */ /* 0x000fc80000000104 */
[----:B------:R-:W-:Y:S01]  /*02b0*/  FFMA R9, R0, R2, R9 ;  /* 0x0000000200097223 */ /* 0x000fe20000000009 */
[----:B01----:R-:W-:Y:S06]  /*02c0*/  @!P0 BRA `(.L_x_78) ;  /* 0x0000000000108947 */ /* 0x003fec0003800000 */
[----:B------:R-:W-:Y:S01]  /*02d0*/  IMAD.MOV.U32 R0, RZ, RZ, R4 ;  /* 0x000000ffff007224 */ /* 0x000fe200078e0004 */
[----:B------:R-:W-:-:S07]  /*02e0*/  MOV R2, 0x300 ;  /* 0x0000030000027802 */ /* 0x000fce0000000f00 */
[----:B------:R-:W-:Y:S05]  /*02f0*/  CALL.REL.NOINC `($__internal_3_$__cuda_sm3x_div_rn_noftz_f32_slowpath) ;  /* 0x0000000000107944 */ /* 0x000fea0003c00000 */
[----:B------:R-:W-:-:S07]  /*0300*/  IMAD.MOV.U32 R9, RZ, RZ, R0 ;  /* 0x000000ffff097224 */ /* 0x000fce00078e0000 */
.L_x_78:
[----:B------:R-:W-:Y:S05]  /*0310*/  BSYNC.RECONVERGENT B0 ;  /* 0x0000000000007941 */ /* 0x000fea0003800200 */
.L_x_77:
[----:B------:R-:W-:Y:S01]  /*0320*/  STG.E desc[UR6][R6.64+0x4], R9 ;  /* 0x0000040906007986 */ /* 0x000fe2000c101906 */
[----:B------:R-:W-:Y:S05]  /*0330*/  EXIT ;  /* 0x000000000000794d */ /* 0x000fea0003800000 */
        .weak           $__internal_3_$__cuda_sm3x_div_rn_noftz_f32_slowpath
        .type           $__internal_3_$__cuda_sm3x_div_rn_noftz_f32_slowpath,@function
        .size           $__internal_3_$__cuda_sm3x_div_rn_noftz_f32_slowpath,(.L_x_125 - $__internal_3_$__cuda_sm3x_div_rn_noftz_f32_slowpath)
$__internal_3_$__cuda_sm3x_div_rn_noftz_f32_slowpath:
[--C-:B------:R-:W-:Y:S01]  /*0340*/  SHF.R.U32.HI R9, RZ, 0x17, R3.reuse ;  /* 0x00000017ff097819 */ /* 0x100fe20000011603 */
[----:B------:R-:W-:Y:S01]  /*0350*/  BSSY.RECONVERGENT B1, `(.L_x_79) ;  /* 0x0000063000017945 */ /* 0x000fe20003800200 */
[----:B------:R-:W-:Y:S01]  /*0360*/  SHF.R.U32.HI R8, RZ, 0x17, R0 ;  /* 0x00000017ff087819 */ /* 0x000fe20000011600 */
[----:B------:R-:W-:Y:S01]  /*0370*/  IMAD.MOV.U32 R11, RZ, RZ, R3 ;  /* 0x000000ffff0b7224 */ /* 0x000fe200078e0003 */
        /* <DEDUP_REMOVED lines=31> */
.L_x_80:
[----:B------:R-:W-:Y:S01]  /*0570*/  LEA R10, R9, 0xc0800000, 0x17 ;  /* 0xc0800000090a7811 */ /* 0x000fe200078eb8ff */
[----:B------:R-:W-:Y:S04]  /*0580*/  BSSY.RECONVERGENT B2, `(.L_x_85) ;  /* 0x0000036000027945 */ /* 0x000fe80003800200 */
[----:B------:R-:W-:Y:S02]  /*0590*/  IMAD.IADD R11, R11, 0x1, -R10 ;  /* 0x000000010b0b7824 */ /* 0x000fe400078e0a0a */
[----:B------:R-:W-:Y:S02]  /*05a0*/  VIADD R10, R14, 0xffffff81 ;  /* 0xffffff810e0a7836 */ /* 0x000fe40000000000 */
[----:B------:R0:W1:Y:S01]  /*05b0*/  MUFU.RCP R12, R11 ;  /* 0x0000000b000c7308 */ /* 0x0000620000001000 */
[----:B------:R-:W-:Y:S01]  /*05c0*/  FADD.FTZ R13, -R11, -RZ ;  /* 0x800000ff0b0d7221 */ /* 0x000fe20000010100 */
[C---:B------:R-:W-:Y:S01]  /*05d0*/  IMAD R0, R10.reuse, -0x800000, R0 ;  /* 0xff8000000a007824 */ /* 0x040fe200078e0200 */
        /* <DEDUP_REMOVED lines=23> */
[C---:B------:R-:W-:Y:S02]  /*0750*/  VIADD R11, R14.reuse, 0x20 ;  /* 0x000000200e0b7836 */ /* 0x040fe40000000000 */
[CCC-:B------:R-:W-:Y:S01]  /*0760*/  FFMA.RM R9, R17.reuse, R13.reuse, R12.reuse ;  /* 0x0000000d11097223 */ /* 0x1c0fe2000000400c */
[----:B------:R-:W-:Y:S02]  /*0770*/  ISETP.NE.AND P2, PT, R14, RZ, PT ;  /* 0x000000ff0e00720c */ /* 0x000fe40003f45270 */
[----:B------:R-:W-:Y:S01]  /*0780*/  LOP3.LUT R10, R8, 0x7fffff, RZ, 0xc0, !PT ;  /* 0x007fffff080a7812 */ /* 0x000fe200078ec0ff */
[----:B------:R-:W-:Y:S01]  /*0790*/  FFMA.RP R8, R17, R13, R12 ;  /* 0x0000000d11087223 */ /* 0x000fe2000000800c */
[----:B------:R-:W-:Y:S01]  /*07a0*/  IMAD.MOV R12, RZ, RZ, -R14 ;  /* 0x000000ffff0c7224 */ /* 0x000fe200078e0a0e */
[----:B------:R-:W-:Y:S02]  /*07b0*/  ISETP.NE.AND P1, PT, R14, RZ, PT ;  /* 0x000000ff0e00720c */ /* 0x000fe40003f25270 */
[----:B------:R-:W-:-:S02]  /*07c0*/  LOP3.LUT R10, R10, 0x800000, RZ, 0xfc, !PT ;  /* 0x008000000a0a7812 */ /* 0x000fc400078efcff */
        /* <DEDUP_REMOVED lines=13> */
.L_x_87:
[----:B------:R-:W-:-:S04]  /*08a0*/  LOP3.LUT R0, R0, 0x80000000, RZ, 0xc0, !PT ;  /* 0x8000000000007812 */ /* 0x000fc800078ec0ff */
[----:B------:R-:W-:Y:S01]  /*08b0*/  LOP3.LUT R0, R0, 0x7f800000, RZ, 0xfc, !PT ;  /* 0x7f80000000007812 */ /* 0x000fe200078efcff */
[----:B------:R-:W-:Y:S06]  /*08c0*/  BRA `(.L_x_88) ;  /* 0x0000000000047947 */ /* 0x000fec0003800000 */
.L_x_86:
[----:B------:R-:W-:-:S07]  /*08d0*/  IMAD R0, R11, 0x800000, R0 ;  /* 0x008000000b007824 */ /* 0x000fce00078e0200 */
.L_x_88:
[----:B------:R-:W-:Y:S05]  /*08e0*/  BSYNC.RECONVERGENT B2 ;  /* 0x0000000000027941 */ /* 0x000fea0003800200 */
.L_x_85:
[----:B------:R-:W-:Y:S05]  /*08f0*/  BRA `(.L_x_89) ;  /* 0x0000000000207947 */ /* 0x000fea0003800000 */
.L_x_84:
[----:B------:R-:W-:-:S04]  /*0900*/  LOP3.LUT R0, R11, 0x80000000, R0, 0x48, !PT ;  /* 0x800000000b007812 */ /* 0x000fc800078e4800 */
[----:B------:R-:W-:Y:S01]  /*0910*/  LOP3.LUT R0, R0, 0x7f800000, RZ, 0xfc, !PT ;  /* 0x7f80000000007812 */ /* 0x000fe200078efcff */
[----:B------:R-:W-:Y:S06]  /*0920*/  BRA `(.L_x_89) ;  /* 0x0000000000147947 */ /* 0x000fec0003800000 */
.L_x_83:
[----:B------:R-:W-:Y:S01]  /*0930*/  LOP3.LUT R0, R11, 0x80000000, R0, 0x48, !PT ;  /* 0x800000000b007812 */ /* 0x000fe200078e4800 */
[----:B------:R-:W-:Y:S06]  /*0940*/  BRA `(.L_x_89) ;  /* 0x00000000000c7947 */ /* 0x000fec0003800000 */
.L_x_82:
[----:B------:R-:W0:Y:S01]  /*0950*/  MUFU.RSQ R0, -QNAN ;  /* 0xffc0000000007908 */ /* 0x000e220000001400 */
[----:B------:R-:W-:Y:S05]  /*0960*/  BRA `(.L_x_89) ;  /* 0x0000000000047947 */ /* 0x000fea0003800000 */
.L_x_81:
[----:B------:R-:W-:-:S07]  /*0970*/  FADD.FTZ R0, R0, R3 ;  /* 0x0000000300007221 */ /* 0x000fce0000010000 */
.L_x_89:
[----:B------:R-:W-:Y:S05]  /*0980*/  BSYNC.RECONVERGENT B1 ;  /* 0x0000000000017941 */ /* 0x000fea0003800200 */
.L_x_79:
[----:B------:R-:W-:Y:S02]  /*0990*/  IMAD.MOV.U32 R8, RZ, RZ, R2 ;  /* 0x000000ffff087224 */ /* 0x000fe400078e0002 */
[----:B------:R-:W-:-:S04]  /*09a0*/  IMAD.MOV.U32 R9, RZ, RZ, 0x0 ;  /* 0x00000000ff097424 */ /* 0x000fc800078e00ff */
[----:B0-----:R-:W-:Y:S05]  /*09b0*/  RET.REL.NODEC R8 `(normalize) ;  /* 0xfffffff408907950 */ /* 0x001fea0003c3ffff */
.L_x_90:
        /* <DEDUP_REMOVED lines=12> */
.L_x_125:


//--------------------- .text.normalizeToReal     --------------------------
	.section	.text.normalizeToReal,"ax",@progbits
	.align	128
        .global         normalizeToReal
        .type           normalizeToReal,@function
        .size           normalizeToReal,(.L_x_126 - normalizeToReal)
        .other          normalizeToReal,@"STO_CUDA_ENTRY STV_DEFAULT"
normalizeToReal:
.text.normalizeToReal:
        /* <DEDUP_REMOVED lines=13> */
[----:B------:R-:W-:-:S04]  /*00d0*/  IMAD R5, R5, UR5, RZ ;  /* 0x0000000505057c24 */ /* 0x000fc8000f8e02ff */
[----:B------:R-:W-:-:S04]  /*00e0*/  IMAD.IADD R3, R2, 0x1, R5 ;  /* 0x0000000102037824 */ /* 0x000fc800078e0205 */
        /* <DEDUP_REMOVED lines=15> */
[----:B------:R-:W-:Y:S05]  /*01e0*/  CALL.REL.NOINC `($__internal_4_$__cuda_sm3x_div_rn_noftz_f32_slowpath) ;  /* 0x00000000001c7944 */ /* 0x000fea0003c00000 */
[----:B------:R-:W-:-:S07]  /*01f0*/  IMAD.MOV.U32 R9, RZ, RZ, R0 ;  /* 0x000000ffff097224 */ /* 0x000fce00078e0000 */
.L_x_92:
[----:B------:R-:W-:Y:S05]  /*0200*/  BSYNC.RECONVERGENT B0 ;  /* 0x0000000000007941 */ /* 0x000fea0003800200 */
.L_x_91:
[----:B------:R-:W0:Y:S01]  /*0210*/  LDC.64 R6, c[0x0][0x388] ;  /* 0x0000e200ff067b82 */ /* 0x000e220000000a00 */
[----:B------:R-:W-:-:S04]  /*0220*/  IMAD.IADD R3, R2, 0x1, R5 ;  /* 0x0000000102037824 */ /* 0x000fc800078e0205 */
[----:B0-----:R-:W-:-:S05]  /*0230*/  IMAD.WIDE R2, R3, 0x4, R6 ;  /* 0x0000000403027825 */ /* 0x001fca00078e0206 */
[----:B------:R-:W-:Y:S01]  /*0240*/  STG.E desc[UR6][R2.64], R9 ;  /* 0x0000000902007986 */ /* 0x000fe2000c101906 */
[----:B------:R-:W-:Y:S05]  /*0250*/  EXIT ;  /* 0x000000000000794d */ /* 0x000fea0003800000 */
        .weak           $__internal_4_$__cuda_sm3x_div_rn_noftz_f32_slowpath
        .type           $__internal_4_$__cuda_sm3x_div_rn_noftz_f32_slowpath,@function
        .size           $__internal_4_$__cuda_sm3x_div_rn_noftz_f32_slowpath,(.L_x_126 - $__internal_4_$__cuda_sm3x_div_rn_noftz_f32_slowpath)
$__internal_4_$__cuda_sm3x_div_rn_noftz_f32_slowpath:
[--C-:B------:R-:W-:Y:S01]  /*0260*/  SHF.R.U32.HI R7, RZ, 0x17, R3.reuse ;  /* 0x00000017ff077819 */ /* 0x100fe20000011603 */
[----:B------:R-:W-:Y:S01]  /*0270*/  BSSY.RECONVERGENT B1, `(.L_x_93) ;  /* 0x0000064000017945 */ /* 0x000fe20003800200 */
[--C-:B------:R-:W-:Y:S01]  /*0280*/  SHF.R.U32.HI R6, RZ, 0x17, R0.reuse ;  /* 0x00000017ff067819 */ /* 0x100fe20000011600 */
[----:B------:R-:W-:Y:S01]  /*0290*/  IMAD.MOV.U32 R8, RZ, RZ, R0 ;  /* 0x000000ffff087224 */ /* 0x000fe200078e0000 */
[----:B------:R-:W-:Y:S01]  /*02a0*/  LOP3.LUT R7, R7, 0xff, RZ, 0xc0, !PT ;  /* 0x000000ff07077812 */ /* 0x000fe200078ec0ff */
[----:B------:R-:W-:Y:S01]  /*02b0*/  IMAD.MOV.U32 R9, RZ, RZ, R3 ;  /* 0x000000ffff097224 */ /* 0x000fe200078e0003 */
        /* <DEDUP_REMOVED lines=30> */
.L_x_94:
[----:B------:R-:W-:Y:S01]  /*04a0*/  LEA R0, R7, 0xc0800000, 0x17 ;  /* 0xc080000007007811 */ /* 0x000fe200078eb8ff */
[----:B------:R-:W-:Y:S01]  /*04b0*/  VIADD R6, R6, 0xffffff81 ;  /* 0xffffff8106067836 */ /* 0x000fe20000000000 */
[----:B------:R-:W-:Y:S03]  /*04c0*/  BSSY.RECONVERGENT B2, `(.L_x_99) ;  /* 0x0000035000027945 */ /* 0x000fe60003800200 */
[----:B------:R-:W-:Y:S01]  /*04d0*/  IMAD.IADD R9, R9, 0x1, -R0 ;  /* 0x0000000109097824 */ /* 0x000fe200078e0a00 */
[C---:B------:R-:W-:Y:S01]  /*04e0*/  IADD3 R7, PT, PT, R6.reuse, 0x7f, -R7 ;  /* 0x0000007f06077810 */ /* 0x040fe20007ffe807 */
[----:B------:R-:W-:Y:S02]  /*04f0*/  IMAD R0, R6, -0x800000, R8 ;  /* 0xff80000006007824 */ /* 0x000fe400078e0208 */
[----:B------:R-:W0:Y:S01]  /*0500*/  MUFU.RCP R3, R9 ;  /* 0x0000000900037308 */ /* 0x000e220000001000 */
[----:B------:R-:W-:Y:S01]  /*0510*/  FADD.FTZ R11, -R9, -RZ ;  /* 0x800000ff090b7221 */ /* 0x000fe20000010100 */
[----:B------:R-:W-:-:S03]  /*0520*/  IMAD.IADD R7, R7, 0x1, R10 ;  /* 0x0000000107077824 */ /* 0x000fc600078e020a */
        /* <DEDUP_REMOVED lines=42> */
.L_x_101:
[----:B------:R-:W-:-:S04]  /*07d0*/  LOP3.LUT R0, R0, 0x80000000, RZ, 0xc0, !PT ;  /* 0x8000000000007812 */ /* 0x000fc800078ec0ff */
[----:B------:R-:W-:Y:S01]  /*07e0*/  LOP3.LUT R0, R0, 0x7f800000, RZ, 0xfc, !PT ;  /* 0x7f80000000007812 */ /* 0x000fe200078efcff */
[----:B------:R-:W-:Y:S06]  /*07f0*/  BRA `(.L_x_102) ;  /* 0x0000000000047947 */ /* 0x000fec0003800000 */
.L_x_100:
[----:B------:R-:W-:-:S07]  /*0800*/  IMAD R0, R7, 0x800000, R0 ;  /* 0x0080000007007824 */ /* 0x000fce00078e0200 */
.L_x_102:
[----:B------:R-:W-:Y:S05]  /*0810*/  BSYNC.RECONVERGENT B2 ;  /* 0x0000000000027941 */ /* 0x000fea0003800200 */
.L_x_99:
[----:B------:R-:W-:Y:S05]  /*0820*/  BRA `(.L_x_103) ;  /* 0x0000000000207947 */ /* 0x000fea0003800000 */
.L_x_98:
[----:B------:R-:W-:-:S04]  /*0830*/  LOP3.LUT R0, R9, 0x80000000, R8, 0x48, !PT ;  /* 0x8000000009007812 */ /* 0x000fc800078e4808 */
[----:B------:R-:W-:Y:S01]  /*0840*/  LOP3.LUT R0, R0, 0x7f800000, RZ, 0xfc, !PT ;  /* 0x7f80000000007812 */ /* 0x000fe200078efcff */
[----:B------:R-:W-:Y:S06]  /*0850*/  BRA `(.L_x_103) ;  /* 0x0000000000147947 */ /* 0x000fec0003800000 */
.L_x_97:
[----:B------:R-:W-:Y:S01]  /*0860*/  LOP3.LUT R0, R9, 0x80000000, R8, 0x48, !PT ;  /* 0x8000000009007812 */ /* 0x000fe200078e4808 */
[----:B------:R-:W-:Y:S06]  /*0870*/  BRA `(.L_x_103) ;  /* 0x00000000000c7947 */ /* 0x000fec0003800000 */
.L_x_96:
[----:B------:R-:W0:Y:S01]  /*0880*/  MUFU.RSQ R0, -QNAN ;  /* 0xffc0000000007908 */ /* 0x000e220000001400 */
[----:B------:R-:W-:Y:S05]  /*0890*/  BRA `(.L_x_103) ;  /* 0x0000000000047947 */ /* 0x000fea0003800000 */
.L_x_95:
[----:B------:R-:W-:-:S07]  /*08a0*/  FADD.FTZ R0, R0, R3 ;  /* 0x0000000300007221 */ /* 0x000fce0000010000 */
.L_x_103:
[----:B------:R-:W-:Y:S05]  /*08b0*/  BSYNC.RECONVERGENT B1 ;  /* 0x0000000000017941 */ /* 0x000fea0003800200 */
.L_x_93:
[----:B------:R-:W-:Y:S02]  /*08c0*/  IMAD.MOV.U32 R6, RZ, RZ, R4 ;  /* 0x000000ffff067224 */ /* 0x000fe400078e0004 */
[----:B------:R-:W-:-:S04]  /*08d0*/  IMAD.MOV.U32 R7, RZ, RZ, 0x0 ;  /* 0x00000000ff077424 */ /* 0x000fc800078e00ff */
[----:B0-----:R-:W-:Y:S05]  /*08e0*/  RET.REL.NODEC R6 `(normalizeToReal) ;  /* 0xfffffff406c47950 */ /* 0x001fea0003c3ffff */
.L_x_104:
        /* <DEDUP_REMOVED lines=9> */
.L_x_126:


//--------------------- .text.toReal              --------------------------
	.section	.text.toReal,"ax",@progbits
	.align	128
        .global         toReal
        .type           toReal,@function
        .size           toReal,(.L_x_134 - toReal)
        .other          toReal,@"STO_CUDA_ENTRY STV_DEFAULT"
toReal:
.text.toReal:
[----:B------:R-:W-:Y:S01]  /*0000*/  LDC R1, c[0x0][0x37c] ;  /* 0x0000df00ff017b82 */ /* 0x000fe20000000800 */
[----:B------:R-:W0:Y:S01]  /*0010*/  S2R R5, SR_TID.X ;  /* 0x0000000000057919 */ /* 0x000e220000002100 */
[----:B------:R-:W1:Y:S01]  /*0020*/  LDCU.64 UR6, c[0x0][0x380] ;  /* 0x00007000ff0677ac */ /* 0x000e620008000a00 */
[----:B------:R-:W0:Y:S01]  /*0030*/  S2R R2, SR_CTAID.X ;  /* 0x0000000000027919 */ /* 0x000e220000002500 */
[----:B------:R-:W2:Y:S01]  /*0040*/  S2R R0, SR_TID.Y ;  /* 0x0000000000007919 */ /* 0x000ea20000002200 */
[----:B------:R-:W2:Y:S01]  /*0050*/  S2R R3, SR_CTAID.Y ;  /* 0x0000000000037919 */ /* 0x000ea20000002600 */
[----:B0-----:R-:W-:-:S04]  /*0060*/  LEA R5, R2, R5, 0x5 ;  /* 0x0000000502057211 */ /* 0x001fc800078e28ff */
[----:B-1----:R-:W-:Y:S02]  /*0070*/  ISETP.GE.AND P0, PT, R5, UR7, PT ;  /* 0x0000000705007c0c */ /* 0x002fe4000bf06270 */
[----:B--2---:R-:W-:-:S04]  /*0080*/  LEA R0, R3, R0, 0x4 ;  /* 0x0000000003007211 */ /* 0x004fc800078e20ff */
[----:B------:R-:W-:-:S13]  /*0090*/  ISETP.GE.OR P0, PT, R0, UR6, P0 ;  /* 0x0000000600007c0c */ /* 0x000fda0008706670 */
[----:B------:R-:W-:Y:S05]  /*00a0*/  @P0 EXIT ;  /* 0x000000000000094d */ /* 0x000fea0003800000 */
[----:B------:R-:W0:Y:S01]  /*00b0*/  LDC.64 R2, c[0x0][0x390] ;  /* 0x0000e400ff027b82 */ /* 0x000e220000000a00 */
[----:B------:R-:W1:Y:S01]  /*00c0*/  LDCU.64 UR4, c[0x0][0x358] ;  /* 0x00006b00ff0477ac */ /* 0x000e620008000a00 */
[----:B------:R-:W-:-:S05]  /*00d0*/  IMAD R7, R0, UR7, R5 ;  /* 0x0000000700077c24 */ /* 0x000fca000f8e0205 */
[----:B------:R-:W-:-:S05]  /*00e0*/  SHF.L.U32 R5, R7, 0x1, RZ ;  /* 0x0000000107057819 */ /* 0x000fca00000006ff */
[----:B0-----:R-:W-:Y:S02]  /*00f0*/  IMAD.WIDE R2, R5, 0x4, R2 ;  /* 0x0000000405027825 */ /* 0x001fe400078e0202 */
[----:B------:R-:W0:Y:S04]  /*0100*/  LDC.64 R4, c[0x0][0x388] ;  /* 0x0000e200ff047b82 */ /* 0x000e280000000a00 */
[----:B-1----:R-:W2:Y:S01]  /*0110*/  LDG.E R3, desc[UR4][R2.64] ;  /* 0x0000000402037981 */ /* 0x002ea2000c1e1900 */
[----:B0-----:R-:W-:-:S05]  /*0120*/  IMAD.WIDE R4, R7, 0x4, R4 ;  /* 0x0000000407047825 */ /* 0x001fca00078e0204 */
[----:B--2---:R-:W-:Y:S01]  /*0130*/  STG.E desc[UR4][R4.64], R3 ;  /* 0x0000000304007986 */ /* 0x004fe2000c101904 */
[----:B------:R-:W-:Y:S05]  /*0140*/  EXIT ;  /* 0x000000000000794d */ /* 0x000fea0003800000 */
.L_x_105:
        /* <DEDUP_REMOVED lines=11> */
.L_x_134:


//--------------------- .text.toComplex           --------------------------
	.section	.text.toComplex,"ax",@progbits
	.align	128
        .global         toComplex
        .type           toComplex,@function
        .size           toComplex,(.L_x_135 - toComplex)
        .other          toComplex,@"STO_CUDA_ENTRY STV_DEFAULT"
toComplex:
.text.toComplex:
        /* <DEDUP_REMOVED lines=13> */
[----:B------:R-:W-:-:S06]  /*00d0*/  IMAD R7, R0, UR7, R5 ;  /* 0x0000000700077c24 */ /* 0x000fcc000f8e0205 */
[----:B------:R-:W2:Y:S01]  /*00e0*/  LDC.64 R4, c[0x0][0x388] ;  /* 0x0000e200ff047b82 */ /* 0x000ea20000000a00 */
[----:B0-----:R-:W-:-:S06]  /*00f0*/  IMAD.WIDE R2, R7, 0x4, R2 ;  /* 0x0000000407027825 */ /* 0x001fcc00078e0202 */
[----:B-1----:R-:W3:Y:S01]  /*0100*/  LDG.E R3, desc[UR4][R2.64] ;  /* 0x0000000402037981 */ /* 0x002ee2000c1e1900 */
[----:B------:R-:W-:-:S05]  /*0110*/  SHF.L.U32 R7, R7, 0x1, RZ ;  /* 0x0000000107077819 */ /* 0x000fca00000006ff */
[----:B--2---:R-:W-:-:S05]  /*0120*/  IMAD.WIDE R4, R7, 0x4, R4 ;  /* 0x0000000407047825 */ /* 0x004fca00078e0204 */
[----:B------:R-:W-:Y:S04]  /*0130*/  STG.E desc[UR4][R4.64+0x4], RZ ;  /* 0x000004ff04007986 */ /* 0x000fe8000c101904 */
[----:B---3--:R-:W-:Y:S01]  /*0140*/  STG.E desc[UR4][R4.64], R3 ;  /* 0x0000000304007986 */ /* 0x008fe2000c101904 */
[----:B------:R-:W-:Y:S05]  /*0150*/  EXIT ;  /* 0x000000000000794d */ /* 0x000fea0003800000 */
.L_x_106:
        /* <DEDUP_REMOVED lines=10> */
.L_x_135:


//--------------------- .text.scaleWithVariances  --------------------------
	.section	.text.scaleWithVariances,"ax",@progbits
	.align	128
        .global         scaleWithVariances
        .type           scaleWithVariances,@function
        .size           scaleWithVariances,(.L_x_127 - scaleWithVariances)
        .other          scaleWithVariances,@"STO_CUDA_ENTRY STV_DEFAULT"
scaleWithVariances:
.text.scaleWithVariances:
[----:B------:R-:W-:Y:S01]  /*0000*/  LDC R1, c[0x0][0x37c] ;  /* 0x0000df00ff017b82 */ /* 0x000fe20000000800 */
[----:B------:R-:W0:Y:S01]  /*0010*/  S2R R5, SR_TID.Y ;  /* 0x0000000000057919 */ /* 0x000e220000002200 */
[----:B------:R-:W1:Y:S01]  /*0020*/  LDCU.64 UR6, c[0x0][0x380] ;  /* 0x00007000ff0677ac */ /* 0x000e620008000a00 */
[----:B------:R-:W0:Y:S01]  /*0030*/  S2R R0, SR_CTAID.Y ;  /* 0x0000000000007919 */ /* 0x000e220000002600 */
[----:B------:R-:W2:Y:S01]  /*0040*/  S2R R2, SR_TID.X ;  /* 0x0000000000027919 */ /* 0x000ea20000002100 */
[----:B------:R-:W2:Y:S01]  /*0050*/  S2R R3, SR_CTAID.X ;  /* 0x0000000000037919 */ /* 0x000ea20000002500 */
        /* <DEDUP_REMOVED lines=8> */
[----:B------:R-:W-:Y:S02]  /*00e0*/  IMAD.IADD R3, R2, 0x1, R5 ;  /* 0x0000000102037824 */ /* 0x000fe400078e0205 */
[----:B------:R-:W2:Y:S02]  /*00f0*/  LDC.64 R6, c[0x0][0x3a0] ;  /* 0x0000e800ff067b82 */ /* 0x000ea40000000a00 */
[----:B0-----:R-:W-:-:S06]  /*0100*/  IMAD.WIDE R8, R3, 0x4, R8 ;  /* 0x0000000403087825 */ /* 0x001fcc00078e0208 */
[----:B-1----:R-:W3:Y:S04]  /*0110*/  LDG.E R9, desc[UR4][R8.64] ;  /* 0x0000000408097981 */ /* 0x002ee8000c1e1900 */
[----:B--2---:R-:W3:Y:S01]  /*0120*/  LDG.E R0, desc[UR4][R6.64] ;  /* 0x0000000406007981 */ /* 0x004ee2000c1e1900 */
[----:B------:R-:W-:Y:S01]  /*0130*/  BSSY.RECONVERGENT B0, `(.L_x_107) ;  /* 0x000000d000007945 */ /* 0x000fe20003800200 */
[----:B---3--:R-:W-:-:S04]  /*0140*/  FMNMX R3, R0, R9, !PT ;  /* 0x0000000900037209 */ /* 0x008fc80007800000 */
[----:B------:R-:W0:Y:S08]  /*0150*/  MUFU.RCP R4, R3 ;  /* 0x0000000300047308 */ /* 0x000e300000001000 */
[----:B------:R-:W1:Y:S01]  /*0160*/  FCHK P0, R0, R3 ;  /* 0x0000000300007302 */ /* 0x000e620000000000 */
[----:B0-----:R-:W-:-:S04]  /*0170*/  FFMA R11, -R3, R4, 1 ;  /* 0x3f800000030b7423 */ /* 0x001fc80000000104 */
[----:B------:R-:W-:-:S04]  /*0180*/  FFMA R11, R4, R11, R4 ;  /* 0x0000000b040b7223 */ /* 0x000fc80000000004 */
[----:B------:R-:W-:-:S04]  /*0190*/  FFMA R4, R0, R11, RZ ;  /* 0x0000000b00047223 */ /* 0x000fc800000000ff */
[----:B------:R-:W-:-:S04]  /*01a0*/  FFMA R10, -R3, R4, R0 ;  /* 0x00000004030a7223 */ /* 0x000fc80000000100 */
[----:B------:R-:W-:Y:S01]  /*01b0*/  FFMA R10, R11, R10, R4 ;  /* 0x0000000a0b0a7223 */ /* 0x000fe20000000004 */
[----:B-1----:R-:W-:Y:S06]  /*01c0*/  @!P0 BRA `(.L_x_108) ;  /* 0x00000000000c8947 */ /* 0x002fec0003800000 */
[----:B------:R-:W-:-:S07]  /*01d0*/  MOV R4, 0x1f0 ;  /* 0x000001f000047802 */ /* 0x000fce0000000f00 */
[----:B------:R-:W-:Y:S05]  /*01e0*/  CALL.REL.NOINC `($__internal_5_$__cuda_sm3x_div_rn_noftz_f32_slowpath) ;  /* 0x00000000003c7944 */ /* 0x000fea0003c00000 */
[----:B------:R-:W-:-:S07]  /*01f0*/  IMAD.MOV.U32 R10, RZ, RZ, R0 ;  /* 0x000000ffff0a7224 */ /* 0x000fce00078e0000 */
.L_x_108:
[----:B------:R-:W-:Y:S05]  /*0200*/  BSYNC.RECONVERGENT B0 ;  /* 0x0000000000007941 */ /* 0x000fea0003800200 */
.L_x_107:
[----:B------:R-:W0:Y:S01]  /*0210*/  LDC.64 R6, c[0x0][0x390] ;  /* 0x0000e400ff067b82 */ /* 0x000e220000000a00 */
[----:B------:R-:W-:-:S04]  /*0220*/  IMAD.IADD R9, R2, 0x1, R5 ;  /* 0x0000000102097824 */ /* 0x000fc800078e0205 */
[----:B------:R-:W-:-:S03]  /*0230*/  IMAD.SHL.U32 R9, R9, 0x2, RZ ;  /* 0x0000000209097824 */ /* 0x000fc600078e00ff */
[----:B------:R-:W1:Y:S01]  /*0240*/  LDC.64 R4, c[0x0][0x388] ;  /* 0x0000e200ff047b82 */ /* 0x000e620000000a00 */
[----:B0-----:R-:W-:-:S05]  /*0250*/  IMAD.WIDE R2, R9, 0x4, R6 ;  /* 0x0000000409027825 */ /* 0x001fca00078e0206 */
[----:B------:R-:W2:Y:S01]  /*0260*/  LDG.E R7, desc[UR4][R2.64] ;  /* 0x0000000402077981 */ /* 0x000ea2000c1e1900 */
[----:B-1----:R-:W-:-:S04]  /*0270*/  IMAD.WIDE R4, R9, 0x4, R4 ;  /* 0x0000000409047825 */ /* 0x002fc800078e0204 */
[----:B--2---:R-:W-:-:S05]  /*0280*/  FMUL R7, R7, R10 ;  /* 0x0000000a07077220 */ /* 0x004fca0000400000 */
[----:B------:R-:W-:Y:S04]  /*0290*/  STG.E desc[UR4][R4.64], R7 ;  /* 0x0000000704007986 */ /* 0x000fe8000c101904 */
[----:B------:R-:W2:Y:S02]  /*02a0*/  LDG.E R9, desc[UR4][R2.64+0x4] ;  /* 0x0000040402097981 */ /* 0x000ea4000c1e1900 */
[----:B--2---:R-:W-:-:S05]  /*02b0*/  FMUL R9, R9, R10 ;  /* 0x0000000a09097220 */ /* 0x004fca0000400000 */
[----:B------:R-:W-:Y:S01]  /*02c0*/  STG.E desc[UR4][R4.64+0x4], R9 ;  /* 0x0000040904007986 */ /* 0x000fe2000c101904 */
[----:B------:R-:W-:Y:S05]  /*02d0*/  EXIT ;  /* 0x000000000000794d */ /* 0x000fea0003800000 */
        .weak           $__internal_5_$__cuda_sm3x_div_rn_noftz_f32_slowpath
        .type           $__internal_5_$__cuda_sm3x_div_rn_noftz_f32_slowpath,@function
        .size           $__internal_5_$__cuda_sm3x_div_rn_noftz_f32_slowpath,(.L_x_127 - $__internal_5_$__cuda_sm3x_div_rn_noftz_f32_slowpath)
$__internal_5_$__cuda_sm3x_div_rn_noftz_f32_slowpath:
        /* <DEDUP_REMOVED lines=36> */
.L_x_110:
        /* <DEDUP_REMOVED lines=51> */
.L_x_117:
[----:B------:R-:W-:-:S04]  /*0850*/  LOP3.LUT R0, R0, 0x80000000, RZ, 0xc0, !PT ;  /* 0x8000000000007812 */ /* 0x000fc800078ec0ff */
[----:B------:R-:W-:Y:S01]  /*0860*/  LOP3.LUT R0, R0, 0x7f800000, RZ, 0xfc, !PT ;  /* 0x7f80000000007812 */ /* 0x000fe200078efcff */
[----:B------:R-:W-:Y:S06]  /*0870*/  BRA `(.L_x_118) ;  /* 0x0000000000047947 */ /* 0x000fec0003800000 */
.L_x_116:
[----:B------:R-:W-:-:S07]  /*0880*/  IMAD R0, R7, 0x800000, R0 ;  /* 0x0080000007007824 */ /* 0x000fce00078e0200 */
.L_x_118:
[----:B------:R-:W-:Y:S05]  /*0890*/  BSYNC.RECONVERGENT B2 ;  /* 0x0000000000027941 */ /* 0x000fea0003800200 */
.L_x_115:
[----:B------:R-:W-:Y:S05]  /*08a0*/  BRA `(.L_x_119) ;  /* 0x0000000000207947 */ /* 0x000fea0003800000 */
.L_x_114:
[----:B------:R-:W-:-:S04]  /*08b0*/  LOP3.LUT R0, R9, 0x80000000, R8, 0x48, !PT ;  /* 0x8000000009007812 */ /* 0x000fc800078e4808 */
[----:B------:R-:W-:Y:S01]  /*08c0*/  LOP3.LUT R0, R0, 0x7f800000, RZ, 0xfc, !PT ;  /* 0x7f80000000007812 */ /* 0x000fe200078efcff */
[----:B------:R-:W-:Y:S06]  /*08d0*/  BRA `(.L_x_119) ;  /* 0x0000000000147947 */ /* 0x000fec0003800000 */
.L_x_113:
[----:B------:R-:W-:Y:S01]  /*08e0*/  LOP3.LUT R0, R9, 0x80000000, R8, 0x48, !PT ;  /* 0x8000000009007812 */ /* 0x000fe200078e4808 */
[----:B------:R-:W-:Y:S06]  /*08f0*/  BRA `(.L_x_119) ;  /* 0x00000000000c7947 */ /* 0x000fec0003800000 */
.L_x_112:
[----:B------:R-:W0:Y:S01]  /*0900*/  MUFU.RSQ R0, -QNAN ;  /* 0xffc0000000007908 */ /* 0x000e220000001400 */
[----:B------:R-:W-:Y:S05]  /*0910*/  BRA `(.L_x_119) ;  /* 0x0000000000047947 */ /* 0x000fea0003800000 */
.L_x_111:
[----:B------:R-:W-:-:S07]  /*0920*/  FADD.FTZ R0, R0, R3 ;  /* 0x0000000300007221 */ /* 0x000fce0000010000 */
.L_x_119:
[----:B------:R-:W-:Y:S05]  /*0930*/  BSYNC.RECONVERGENT B1 ;  /* 0x0000000000017941 */ /* 0x000fea0003800200 */
.L_x_109:
[----:B------:R-:W-:Y:S02]  /*0940*/  IMAD.MOV.U32 R6, RZ, RZ, R4 ;  /* 0x000000ffff067224 */ /* 0x000fe400078e0004 */
[----:B------:R-:W-:-:S04]  /*0950*/  IMAD.MOV.U32 R7, RZ, RZ, 0x0 ;  /* 0x00000000ff077424 */ /* 0x000fc800078e00ff */
[----:B0-----:R-:W-:Y:S05]  /*0960*/  RET.REL.NODEC R6 `(scaleWithVariances) ;  /* 0xfffffff406a47950 */ /* 0x001fea0003c3ffff */
.L_x_120:
        /* <DEDUP_REMOVED lines=9> */
.L_x_127:


//--------------------- .text.computeSquaredMagnitudes --------------------------
	.section	.text.computeSquaredMagnitudes,"ax",@progbits
	.align	128
        .global         computeSquaredMagnitudes
        .type           computeSquaredMagnitudes,@function
        .size           computeSquaredMagnitudes,(.L_x_137 - computeSquaredMagnitudes)
        .other          computeSquaredMagnitudes,@"STO_CUDA_ENTRY STV_DEFAULT"
computeSquaredMagnitudes:
.text.computeSquaredMagnitudes:
[----:B------:R-:W-:Y:S01]  /*0000*/  LDC R1, c[0x0][0x37c] ;  /* 0x0000df00ff017b82 */ /* 0x000fe20000000800 */
[----:B------:R-:W0:Y:S01]  /*0010*/  S2R R0, SR_TID.Y ;  /* 0x0000000000007919 */ /* 0x000e220000002200 */
[----:B------:R-:W1:Y:S01]  /*0020*/  LDCU.64 UR6, c[0x0][0x380] ;  /* 0x00007000ff0677ac */ /* 0x000e620008000a00 */
[----:B------:R-:W0:Y:S01]  /*0030*/  S2R R3, SR_CTAID.Y ;  /* 0x0000000000037919 */ /* 0x000e220000002600 */
[----:B------:R-:W2:Y:S01]  /*0040*/  S2R R5, SR_TID.X ;  /* 0x0000000000057919 */ /* 0x000ea20000002100 */
[----:B------:R-:W2:Y:S01]  /*0050*/  S2R R2, SR_CTAID.X ;  /* 0x0000000000027919 */ /* 0x000ea20000002500 */
        /* <DEDUP_REMOVED lines=10> */
[----:B------:R-:W0:Y:S03]  /*0100*/  LDC.64 R4, c[0x0][0x388] ;  /* 0x0000e200ff047b82 */ /* 0x000e260000000a00 */
[----:B-1----:R-:W2:Y:S04]  /*0110*/  LDG.E R6, desc[UR4][R2.64+0x4] ;  /* 0x0000040402067981 */ /* 0x002ea8000c1e1900 */
[----:B------:R-:W3:Y:S01]  /*0120*/  LDG.E R0, desc[UR4][R2.64] ;  /* 0x0000000402007981 */ /* 0x000ee2000c1e1900 */
[----:B0-----:R-:W-:-:S04]  /*0130*/  IMAD.WIDE R4, R9, 0x4, R4 ;  /* 0x0000000409047825 */ /* 0x001fc800078e0204 */
[----:B--2---:R-:W-:-:S04]  /*0140*/  FMUL R7, R6, R6 ;  /* 0x0000000606077220 */ /* 0x004fc80000400000 */
[----:B---3--:R-:W-:-:S05]  /*0150*/  FFMA R7, R0, R0, R7 ;  /* 0x0000000000077223 */ /* 0x008fca0000000007 */
[----:B------:R-:W-:Y:S01]  /*0160*/  STG.E desc[UR4][R4.64], R7 ;  /* 0x0000000704007986 */ /* 0x000fe2000c101904 */
[----:B------:R-:W-:Y:S05]  /*0170*/  EXIT ;  /* 0x000000000000794d */ /* 0x000fea0003800000 */
.L_x_121:
        /* <DEDUP_REMOVED lines=16> */
.L_x_137:


//--------------------- .nv.shared.sumFloats      --------------------------
	.section	.nv.shared.sumFloats,"aw",@nobits
	.sectionflags	@""
	.align	4
.nv.shared.sumFloats:
	.zero		1536


//--------------------- .nv.shared.reserved.0     --------------------------
	.section	.nv.shared.reserved.0,"aw",@nobits
	.weak		__nv_reservedSMEM_offset_0_alias
	.size		__nv_reservedSMEM_offset_0_alias, 0, 64
	.other		__nv_reservedSMEM_offset_0_alias,@"STO_CUDA_RESERVED_SHARED STV_DEFAULT"
__nv_reservedSMEM_offset_0_alias:
	.zero		0
	.zero		64


//--------------------- .nv.shared.computeVarianceZeroMean --------------------------
	.section	.nv.shared.computeVarianceZeroMean,"aw",@nobits
	.sectionflags	@""
	.align	4
.nv.shared.computeVarianceZeroMean:
	.zero		1536


//--------------------- .nv.shared.computeVarianceEstimates --------------------------
	.section	.nv.shared.computeVarianceEstimates,"aw",@nobits
	.sectionflags	@""
	.align	4
.nv.shared.computeVarianceEstimates:
	.zero		4864


//--------------------- .nv.constant0.sumFloats   --------------------------
	.section	.nv.constant0.sumFloats,"a",@progbits
	.sectionflags	@""
	.align	4
.nv.constant0.sumFloats:
	.zero		916


//--------------------- .nv.constant0.computeVarianceZeroMean --------------------------
	.section	.nv.constant0.computeVarianceZeroMean,"a",@progbits
	.sectionflags	@""
	.align	4
.nv.constant0.computeVarianceZeroMean:
	.zero		920


//--------------------- .nv.constant0.computeVarianceEstimates_naive --------------------------
	.section	.nv.constant0.computeVarianceEstimates_naive,"a",@progbits
	.sectionflags	@""
	.align	4
.nv.constant0.computeVarianceEstimates_naive:
	.zero		920


//--------------------- .nv.constant0.computeVarianceEstimates --------------------------
	.section	.nv.constant0.computeVarianceEstimates,"a",@progbits
	.sectionflags	@""
	.align	4
.nv.constant0.computeVarianceEstimates:
	.zero		920


//--------------------- .nv.constant0.normalize   --------------------------
	.section	.nv.constant0.normalize,"a",@progbits
	.sectionflags	@""
	.align	4
.nv.constant0.normalize:
	.zero		920


//--------------------- .nv.constant0.normalizeToReal --------------------------
	.section	.nv.constant0.normalizeToReal,"a",@progbits
	.sectionflags	@""
	.align	4
.nv.constant0.normalizeToReal:
	.zero		920


//--------------------- .nv.constant0.toReal      --------------------------
	.section	.nv.constant0.toReal,"a",@progbits
	.sectionflags	@""
	.align	4
.nv.constant0.toReal:
	.zero		920


//--------------------- .nv.constant0.toComplex   --------------------------
	.section	.nv.constant0.toComplex,"a",@progbits
	.sectionflags	@""
	.align	4
.nv.constant0.toComplex:
	.zero		920


//--------------------- .nv.constant0.scaleWithVariances --------------------------
	.section	.nv.constant0.scaleWithVariances,"a",@progbits
	.sectionflags	@""
	.align	4
.nv.constant0.scaleWithVariances:
	.zero		936


//--------------------- .nv.constant0.computeSquaredMagnitudes --------------------------
	.section	.nv.constant0.computeSquaredMagnitudes,"a",@progbits
	.sectionflags	@""
	.align	4
.nv.constant0.computeSquaredMagnitudes:
	.zero		920


//--------------------- SYMBOLS --------------------------

	.type		.nv.reservedSmem.offset0,@object
	.size		.nv.reservedSmem.offset0,0x4
	.type		.nv.reservedSmem.cap,@object
	.size		.nv.reservedSmem.cap,0x4
